//
// Generated by NVIDIA NVVM Compiler
//
// Compiler Build ID: CL-36424714
// Cuda compilation tools, release 13.0, V13.0.88
// Based on NVVM 20.0.0
//

.version 9.0
.target sm_100
.address_size 64

	// .globl	_Z20KernelMetropolisEvenPiP17curandStateXORWOWfi
.global .align 4 .b8 precalc_xorwow_matrix[102400];
.global .align 4 .b8 precalc_xorwow_offset_matrix[102400];
.global .align 4 .b8 mrg32k3aM1[2304];
.global .align 4 .b8 mrg32k3aM2[2304];
.global .align 4 .b8 mrg32k3aM1SubSeq[2016];
.global .align 4 .b8 mrg32k3aM2SubSeq[2016];
.global .align 4 .b8 mrg32k3aM1Seq[2304];
.global .align 4 .b8 mrg32k3aM2Seq[2304];
.const .align 8 .b8 __cr_lgamma_table[72];

.visible .entry _Z20KernelMetropolisEvenPiP17curandStateXORWOWfi(
	.param .u64 .ptr .align 1 _Z20KernelMetropolisEvenPiP17curandStateXORWOWfi_param_0,
	.param .u64 .ptr .align 1 _Z20KernelMetropolisEvenPiP17curandStateXORWOWfi_param_1,
	.param .f32 _Z20KernelMetropolisEvenPiP17curandStateXORWOWfi_param_2,
	.param .u32 _Z20KernelMetropolisEvenPiP17curandStateXORWOWfi_param_3
)
{
	.reg .pred 	%p<31>;
	.reg .b32 	%r<546>;
	.reg .b32 	%f<43>;
	.reg .b64 	%rd<35>;

	ld.param.u64 	%rd12, [_Z20KernelMetropolisEvenPiP17curandStateXORWOWfi_param_0];
	ld.param.u64 	%rd13, [_Z20KernelMetropolisEvenPiP17curandStateXORWOWfi_param_1];
	ld.param.f32 	%f8, [_Z20KernelMetropolisEvenPiP17curandStateXORWOWfi_param_2];
	ld.param.u32 	%r220, [_Z20KernelMetropolisEvenPiP17curandStateXORWOWfi_param_3];
	cvta.to.global.u64 	%rd1, %rd12;
	cvta.to.global.u64 	%rd14, %rd13;
	mov.u32 	%r1, %tid.x;
	mov.u32 	%r2, %ctaid.x;
	mov.u32 	%r221, %ntid.x;
	mad.lo.s32 	%r222, %r2, %r221, %r1;
	shl.b32 	%r223, %r220, 1;
	cvt.s64.s32 	%rd34, %r222;
	mul.wide.s32 	%rd15, %r222, 48;
	add.s64 	%rd3, %rd14, %rd15;
	shr.s32 	%r224, %r220, 30;
	xor.b32  	%r225, %r223, -1429050551;
	mul.lo.s32 	%r226, %r225, 1099087573;
	xor.b32  	%r227, %r224, -136515619;
	mul.lo.s32 	%r228, %r227, -1703105765;
	add.s32 	%r229, %r228, %r226;
	add.s32 	%r230, %r229, 6615241;
	add.s32 	%r231, %r226, 123456789;
	st.global.v2.u32 	[%rd3], {%r230, %r231};
	xor.b32  	%r232, %r226, 362436069;
	add.s32 	%r233, %r228, 521288629;
	st.global.v2.u32 	[%rd3+8], {%r232, %r233};
	xor.b32  	%r234, %r228, 88675123;
	add.s32 	%r235, %r226, 5783321;
	st.global.v2.u32 	[%rd3+16], {%r234, %r235};
	setp.eq.s32 	%p1, %r222, 0;
	@%p1 bra 	$L__BB0_42;
	mov.b32 	%r442, 0;
$L__BB0_2:
	and.b64  	%rd5, %rd34, 3;
	setp.eq.s64 	%p2, %rd5, 0;
	@%p2 bra 	$L__BB0_41;
	mul.wide.u32 	%rd16, %r442, 3200;
	mov.u64 	%rd17, precalc_xorwow_matrix;
	add.s64 	%rd6, %rd17, %rd16;
	cvt.u32.u64 	%r4, %rd5;
	mov.b32 	%r443, 0;
$L__BB0_4:
	mov.b32 	%r456, 0;
	mov.u32 	%r457, %r456;
	mov.u32 	%r458, %r456;
	mov.u32 	%r459, %r456;
	mov.u32 	%r460, %r456;
	mov.u32 	%r449, %r456;
$L__BB0_5:
	mul.wide.u32 	%rd18, %r449, 4;
	add.s64 	%rd19, %rd3, %rd18;
	ld.global.u32 	%r12, [%rd19+4];
	shl.b32 	%r13, %r449, 5;
	mov.b32 	%r455, 0;
$L__BB0_6:
	.pragma "nounroll";
	shr.u32 	%r240, %r12, %r455;
	and.b32  	%r241, %r240, 1;
	setp.eq.b32 	%p3, %r241, 1;
	not.pred 	%p4, %p3;
	add.s32 	%r242, %r13, %r455;
	mul.lo.s32 	%r243, %r242, 5;
	mul.wide.u32 	%rd20, %r243, 4;
	add.s64 	%rd7, %rd6, %rd20;
	@%p4 bra 	$L__BB0_8;
	ld.global.u32 	%r244, [%rd7];
	xor.b32  	%r460, %r460, %r244;
	ld.global.u32 	%r245, [%rd7+4];
	xor.b32  	%r459, %r459, %r245;
	ld.global.u32 	%r246, [%rd7+8];
	xor.b32  	%r458, %r458, %r246;
	ld.global.u32 	%r247, [%rd7+12];
	xor.b32  	%r457, %r457, %r247;
	ld.global.u32 	%r248, [%rd7+16];
	xor.b32  	%r456, %r456, %r248;
$L__BB0_8:
	and.b32  	%r250, %r240, 2;
	setp.eq.s32 	%p5, %r250, 0;
	@%p5 bra 	$L__BB0_10;
	ld.global.u32 	%r251, [%rd7+20];
	xor.b32  	%r460, %r460, %r251;
	ld.global.u32 	%r252, [%rd7+24];
	xor.b32  	%r459, %r459, %r252;
	ld.global.u32 	%r253, [%rd7+28];
	xor.b32  	%r458, %r458, %r253;
	ld.global.u32 	%r254, [%rd7+32];
	xor.b32  	%r457, %r457, %r254;
	ld.global.u32 	%r255, [%rd7+36];
	xor.b32  	%r456, %r456, %r255;
$L__BB0_10:
	and.b32  	%r257, %r240, 4;
	setp.eq.s32 	%p6, %r257, 0;
	@%p6 bra 	$L__BB0_12;
	ld.global.u32 	%r258, [%rd7+40];
	xor.b32  	%r460, %r460, %r258;
	ld.global.u32 	%r259, [%rd7+44];
	xor.b32  	%r459, %r459, %r259;
	ld.global.u32 	%r260, [%rd7+48];
	xor.b32  	%r458, %r458, %r260;
	ld.global.u32 	%r261, [%rd7+52];
	xor.b32  	%r457, %r457, %r261;
	ld.global.u32 	%r262, [%rd7+56];
	xor.b32  	%r456, %r456, %r262;
$L__BB0_12:
	and.b32  	%r264, %r240, 8;
	setp.eq.s32 	%p7, %r264, 0;
	@%p7 bra 	$L__BB0_14;
	ld.global.u32 	%r265, [%rd7+60];
	xor.b32  	%r460, %r460, %r265;
	ld.global.u32 	%r266, [%rd7+64];
	xor.b32  	%r459, %r459, %r266;
	ld.global.u32 	%r267, [%rd7+68];
	xor.b32  	%r458, %r458, %r267;
	ld.global.u32 	%r268, [%rd7+72];
	xor.b32  	%r457, %r457, %r268;
	ld.global.u32 	%r269, [%rd7+76];
	xor.b32  	%r456, %r456, %r269;
$L__BB0_14:
	and.b32  	%r271, %r240, 16;
	setp.eq.s32 	%p8, %r271, 0;
	@%p8 bra 	$L__BB0_16;
	ld.global.u32 	%r272, [%rd7+80];
	xor.b32  	%r460, %r460, %r272;
	ld.global.u32 	%r273, [%rd7+84];
	xor.b32  	%r459, %r459, %r273;
	ld.global.u32 	%r274, [%rd7+88];
	xor.b32  	%r458, %r458, %r274;
	ld.global.u32 	%r275, [%rd7+92];
	xor.b32  	%r457, %r457, %r275;
	ld.global.u32 	%r276, [%rd7+96];
	xor.b32  	%r456, %r456, %r276;
$L__BB0_16:
	and.b32  	%r278, %r240, 32;
	setp.eq.s32 	%p9, %r278, 0;
	@%p9 bra 	$L__BB0_18;
	ld.global.u32 	%r279, [%rd7+100];
	xor.b32  	%r460, %r460, %r279;
	ld.global.u32 	%r280, [%rd7+104];
	xor.b32  	%r459, %r459, %r280;
	ld.global.u32 	%r281, [%rd7+108];
	xor.b32  	%r458, %r458, %r281;
	ld.global.u32 	%r282, [%rd7+112];
	xor.b32  	%r457, %r457, %r282;
	ld.global.u32 	%r283, [%rd7+116];
	xor.b32  	%r456, %r456, %r283;
$L__BB0_18:
	and.b32  	%r285, %r240, 64;
	setp.eq.s32 	%p10, %r285, 0;
	@%p10 bra 	$L__BB0_20;
	ld.global.u32 	%r286, [%rd7+120];
	xor.b32  	%r460, %r460, %r286;
	ld.global.u32 	%r287, [%rd7+124];
	xor.b32  	%r459, %r459, %r287;
	ld.global.u32 	%r288, [%rd7+128];
	xor.b32  	%r458, %r458, %r288;
	ld.global.u32 	%r289, [%rd7+132];
	xor.b32  	%r457, %r457, %r289;
	ld.global.u32 	%r290, [%rd7+136];
	xor.b32  	%r456, %r456, %r290;
$L__BB0_20:
	and.b32  	%r292, %r240, 128;
	setp.eq.s32 	%p11, %r292, 0;
	@%p11 bra 	$L__BB0_22;
	ld.global.u32 	%r293, [%rd7+140];
	xor.b32  	%r460, %r460, %r293;
	ld.global.u32 	%r294, [%rd7+144];
	xor.b32  	%r459, %r459, %r294;
	ld.global.u32 	%r295, [%rd7+148];
	xor.b32  	%r458, %r458, %r295;
	ld.global.u32 	%r296, [%rd7+152];
	xor.b32  	%r457, %r457, %r296;
	ld.global.u32 	%r297, [%rd7+156];
	xor.b32  	%r456, %r456, %r297;
$L__BB0_22:
	and.b32  	%r299, %r240, 256;
	setp.eq.s32 	%p12, %r299, 0;
	@%p12 bra 	$L__BB0_24;
	ld.global.u32 	%r300, [%rd7+160];
	xor.b32  	%r460, %r460, %r300;
	ld.global.u32 	%r301, [%rd7+164];
	xor.b32  	%r459, %r459, %r301;
	ld.global.u32 	%r302, [%rd7+168];
	xor.b32  	%r458, %r458, %r302;
	ld.global.u32 	%r303, [%rd7+172];
	xor.b32  	%r457, %r457, %r303;
	ld.global.u32 	%r304, [%rd7+176];
	xor.b32  	%r456, %r456, %r304;
$L__BB0_24:
	and.b32  	%r306, %r240, 512;
	setp.eq.s32 	%p13, %r306, 0;
	@%p13 bra 	$L__BB0_26;
	ld.global.u32 	%r307, [%rd7+180];
	xor.b32  	%r460, %r460, %r307;
	ld.global.u32 	%r308, [%rd7+184];
	xor.b32  	%r459, %r459, %r308;
	ld.global.u32 	%r309, [%rd7+188];
	xor.b32  	%r458, %r458, %r309;
	ld.global.u32 	%r310, [%rd7+192];
	xor.b32  	%r457, %r457, %r310;
	ld.global.u32 	%r311, [%rd7+196];
	xor.b32  	%r456, %r456, %r311;
$L__BB0_26:
	and.b32  	%r313, %r240, 1024;
	setp.eq.s32 	%p14, %r313, 0;
	@%p14 bra 	$L__BB0_28;
	ld.global.u32 	%r314, [%rd7+200];
	xor.b32  	%r460, %r460, %r314;
	ld.global.u32 	%r315, [%rd7+204];
	xor.b32  	%r459, %r459, %r315;
	ld.global.u32 	%r316, [%rd7+208];
	xor.b32  	%r458, %r458, %r316;
	ld.global.u32 	%r317, [%rd7+212];
	xor.b32  	%r457, %r457, %r317;
	ld.global.u32 	%r318, [%rd7+216];
	xor.b32  	%r456, %r456, %r318;
$L__BB0_28:
	and.b32  	%r320, %r240, 2048;
	setp.eq.s32 	%p15, %r320, 0;
	@%p15 bra 	$L__BB0_30;
	ld.global.u32 	%r321, [%rd7+220];
	xor.b32  	%r460, %r460, %r321;
	ld.global.u32 	%r322, [%rd7+224];
	xor.b32  	%r459, %r459, %r322;
	ld.global.u32 	%r323, [%rd7+228];
	xor.b32  	%r458, %r458, %r323;
	ld.global.u32 	%r324, [%rd7+232];
	xor.b32  	%r457, %r457, %r324;
	ld.global.u32 	%r325, [%rd7+236];
	xor.b32  	%r456, %r456, %r325;
$L__BB0_30:
	and.b32  	%r327, %r240, 4096;
	setp.eq.s32 	%p16, %r327, 0;
	@%p16 bra 	$L__BB0_32;
	ld.global.u32 	%r328, [%rd7+240];
	xor.b32  	%r460, %r460, %r328;
	ld.global.u32 	%r329, [%rd7+244];
	xor.b32  	%r459, %r459, %r329;
	ld.global.u32 	%r330, [%rd7+248];
	xor.b32  	%r458, %r458, %r330;
	ld.global.u32 	%r331, [%rd7+252];
	xor.b32  	%r457, %r457, %r331;
	ld.global.u32 	%r332, [%rd7+256];
	xor.b32  	%r456, %r456, %r332;
$L__BB0_32:
	and.b32  	%r334, %r240, 8192;
	setp.eq.s32 	%p17, %r334, 0;
	@%p17 bra 	$L__BB0_34;
	ld.global.u32 	%r335, [%rd7+260];
	xor.b32  	%r460, %r460, %r335;
	ld.global.u32 	%r336, [%rd7+264];
	xor.b32  	%r459, %r459, %r336;
	ld.global.u32 	%r337, [%rd7+268];
	xor.b32  	%r458, %r458, %r337;
	ld.global.u32 	%r338, [%rd7+272];
	xor.b32  	%r457, %r457, %r338;
	ld.global.u32 	%r339, [%rd7+276];
	xor.b32  	%r456, %r456, %r339;
$L__BB0_34:
	and.b32  	%r341, %r240, 16384;
	setp.eq.s32 	%p18, %r341, 0;
	@%p18 bra 	$L__BB0_36;
	ld.global.u32 	%r342, [%rd7+280];
	xor.b32  	%r460, %r460, %r342;
	ld.global.u32 	%r343, [%rd7+284];
	xor.b32  	%r459, %r459, %r343;
	ld.global.u32 	%r344, [%rd7+288];
	xor.b32  	%r458, %r458, %r344;
	ld.global.u32 	%r345, [%rd7+292];
	xor.b32  	%r457, %r457, %r345;
	ld.global.u32 	%r346, [%rd7+296];
	xor.b32  	%r456, %r456, %r346;
$L__BB0_36:
	and.b32  	%r348, %r240, 32768;
	setp.eq.s32 	%p19, %r348, 0;
	@%p19 bra 	$L__BB0_38;
	ld.global.u32 	%r349, [%rd7+300];
	xor.b32  	%r460, %r460, %r349;
	ld.global.u32 	%r350, [%rd7+304];
	xor.b32  	%r459, %r459, %r350;
	ld.global.u32 	%r351, [%rd7+308];
	xor.b32  	%r458, %r458, %r351;
	ld.global.u32 	%r352, [%rd7+312];
	xor.b32  	%r457, %r457, %r352;
	ld.global.u32 	%r353, [%rd7+316];
	xor.b32  	%r456, %r456, %r353;
$L__BB0_38:
	add.s32 	%r455, %r455, 16;
	setp.ne.s32 	%p20, %r455, 32;
	@%p20 bra 	$L__BB0_6;
	mad.lo.s32 	%r354, %r449, -31, %r13;
	add.s32 	%r449, %r354, 1;
	setp.ne.s32 	%p21, %r449, 5;
	@%p21 bra 	$L__BB0_5;
	st.global.u32 	[%rd3+4], %r460;
	st.global.u32 	[%rd3+8], %r459;
	st.global.u32 	[%rd3+12], %r458;
	st.global.u32 	[%rd3+16], %r457;
	st.global.u32 	[%rd3+20], %r456;
	add.s32 	%r443, %r443, 1;
	setp.lt.u32 	%p22, %r443, %r4;
	@%p22 bra 	$L__BB0_4;
$L__BB0_41:
	shr.u64 	%rd8, %rd34, 2;
	add.s32 	%r442, %r442, 1;
	setp.gt.u64 	%p23, %rd34, 3;
	mov.u64 	%rd34, %rd8;
	@%p23 bra 	$L__BB0_2;
$L__BB0_42:
	mov.b32 	%r355, 0;
	st.global.v2.u32 	[%rd3+24], {%r355, %r355};
	st.global.u32 	[%rd3+32], %r355;
	mov.b64 	%rd21, 0;
	st.global.u64 	[%rd3+40], %rd21;
	shl.b32 	%r356, %r2, 4;
	and.b32  	%r357, %r356, 16777152;
	shl.b32 	%r358, %r2, 6;
	and.b32  	%r359, %r358, -256;
	and.b32  	%r360, %r358, 192;
	add.s32 	%r361, %r357, %r1;
	neg.f32 	%f1, %f8;
	and.b32  	%r362, %r1, 1;
	shl.b32 	%r184, %r361, 8;
	add.s32 	%r363, %r184, 256;
	and.b32  	%r364, %r363, 65280;
	add.s32 	%r365, %r184, 65280;
	and.b32  	%r366, %r365, 65280;
	or.b32  	%r185, %r360, 60;
	or.b32  	%r367, %r358, %r362;
	sub.s32 	%r368, %r367, %r359;
	add.s32 	%r539, %r368, 255;
	add.s32 	%r369, %r367, %r366;
	sub.s32 	%r538, %r369, %r359;
	add.s32 	%r370, %r367, %r364;
	sub.s32 	%r537, %r370, %r359;
	shr.u32 	%r371, %r2, 2;
	shl.b32 	%r372, %r1, 8;
	mad.lo.s32 	%r373, %r371, 16128, %r372;
	add.s32 	%r536, %r367, %r373;
	add.s64 	%rd23, %rd1, 8;
$L__BB0_43:
	mul.wide.s32 	%rd22, %r538, 4;
	add.s64 	%rd9, %rd23, %rd22;
	mul.wide.s32 	%rd24, %r537, 4;
	add.s64 	%rd10, %rd23, %rd24;
	mul.wide.s32 	%rd25, %r536, 4;
	add.s64 	%rd11, %rd23, %rd25;
	ld.global.v2.u32 	{%r374, %r375}, [%rd3];
	shr.u32 	%r376, %r375, 2;
	xor.b32  	%r377, %r376, %r375;
	ld.global.v2.u32 	{%r545, %r544}, [%rd3+8];
	ld.global.v2.u32 	{%r543, %r542}, [%rd3+16];
	st.global.v2.u32 	[%rd3+8], {%r544, %r543};
	shl.b32 	%r378, %r542, 4;
	shl.b32 	%r379, %r377, 1;
	xor.b32  	%r380, %r379, %r378;
	xor.b32  	%r381, %r380, %r377;
	xor.b32  	%r541, %r381, %r542;
	st.global.v2.u32 	[%rd3+16], {%r542, %r541};
	add.s32 	%r540, %r374, 362437;
	st.global.v2.u32 	[%rd3], {%r540, %r545};
	add.s32 	%r382, %r541, %r540;
	cvt.rn.f32.u32 	%f10, %r382;
	fma.rn.f32 	%f2, %f10, 0f2F800000, 0f2F000000;
	ld.global.u32 	%r200, [%rd11+-8];
	add.s32 	%r383, %r539, -254;
	shr.s32 	%r384, %r383, 31;
	shr.u32 	%r385, %r384, 24;
	add.s32 	%r386, %r383, %r385;
	and.b32  	%r387, %r386, -256;
	sub.s32 	%r388, %r383, %r387;
	shr.s32 	%r389, %r539, 31;
	shr.u32 	%r390, %r389, 24;
	add.s32 	%r391, %r539, %r390;
	and.b32  	%r392, %r391, -256;
	sub.s32 	%r393, %r539, %r392;
	ld.global.u32 	%r394, [%rd10+-8];
	ld.global.u32 	%r395, [%rd9+-8];
	add.s32 	%r396, %r184, %r388;
	mul.wide.s32 	%rd26, %r396, 4;
	add.s64 	%rd27, %rd1, %rd26;
	ld.global.u32 	%r397, [%rd27];
	add.s32 	%r398, %r184, %r393;
	mul.wide.s32 	%rd28, %r398, 4;
	add.s64 	%rd29, %rd1, %rd28;
	ld.global.u32 	%r399, [%rd29];
	add.s32 	%r400, %r395, %r394;
	add.s32 	%r401, %r400, %r397;
	add.s32 	%r402, %r401, %r399;
	mul.lo.s32 	%r403, %r200, %r402;
	shl.b32 	%r201, %r403, 1;
	setp.lt.s32 	%p24, %r201, 0;
	mov.f32 	%f41, 0f3F800000;
	@%p24 bra 	$L__BB0_46;
	setp.eq.s32 	%p25, %r201, 0;
	mov.f32 	%f41, 0f3F000000;
	@%p25 bra 	$L__BB0_46;
	cvt.rn.f32.u32 	%f12, %r201;
	mul.f32 	%f13, %f1, %f12;
	fma.rn.f32 	%f14, %f13, 0f3BBB989D, 0f3F000000;
	cvt.sat.f32.f32 	%f15, %f14;
	mov.f32 	%f16, 0f4B400001;
	mov.f32 	%f17, 0f437C0000;
	fma.rm.f32 	%f18, %f15, %f17, %f16;
	add.f32 	%f19, %f18, 0fCB40007F;
	neg.f32 	%f20, %f19;
	fma.rn.f32 	%f21, %f13, 0f3FB8AA3B, %f20;
	fma.rn.f32 	%f22, %f13, 0f32A57060, %f21;
	mov.b32 	%r404, %f18;
	shl.b32 	%r405, %r404, 23;
	mov.b32 	%f23, %r405;
	ex2.approx.ftz.f32 	%f24, %f22;
	mul.f32 	%f41, %f24, %f23;
$L__BB0_46:
	setp.leu.f32 	%p26, %f41, %f2;
	@%p26 bra 	$L__BB0_48;
	neg.s32 	%r406, %r200;
	st.global.u32 	[%rd11+-8], %r406;
	ld.global.v2.u32 	{%r540, %r545}, [%rd3];
	ld.global.v2.u32 	{%r544, %r543}, [%rd3+8];
	ld.global.v2.u32 	{%r542, %r541}, [%rd3+16];
$L__BB0_48:
	shr.u32 	%r407, %r545, 2;
	xor.b32  	%r408, %r407, %r545;
	st.global.v2.u32 	[%rd3+8], {%r543, %r542};
	shl.b32 	%r409, %r541, 4;
	shl.b32 	%r410, %r408, 1;
	xor.b32  	%r411, %r410, %r409;
	xor.b32  	%r412, %r411, %r408;
	xor.b32  	%r413, %r412, %r541;
	st.global.v2.u32 	[%rd3+16], {%r541, %r413};
	add.s32 	%r414, %r540, 362437;
	st.global.v2.u32 	[%rd3], {%r414, %r544};
	add.s32 	%r415, %r413, %r414;
	cvt.rn.f32.u32 	%f26, %r415;
	fma.rn.f32 	%f5, %f26, 0f2F800000, 0f2F000000;
	ld.global.u32 	%r214, [%rd11];
	add.s32 	%r416, %r539, -252;
	shr.s32 	%r417, %r416, 31;
	shr.u32 	%r418, %r417, 24;
	add.s32 	%r419, %r416, %r418;
	and.b32  	%r420, %r419, -256;
	sub.s32 	%r421, %r416, %r420;
	add.s32 	%r422, %r539, 2;
	shr.s32 	%r423, %r422, 31;
	shr.u32 	%r424, %r423, 24;
	add.s32 	%r425, %r422, %r424;
	and.b32  	%r426, %r425, -256;
	sub.s32 	%r427, %r422, %r426;
	ld.global.u32 	%r428, [%rd10];
	ld.global.u32 	%r429, [%rd9];
	add.s32 	%r430, %r184, %r421;
	mul.wide.s32 	%rd30, %r430, 4;
	add.s64 	%rd31, %rd1, %rd30;
	ld.global.u32 	%r431, [%rd31];
	add.s32 	%r432, %r184, %r427;
	mul.wide.s32 	%rd32, %r432, 4;
	add.s64 	%rd33, %rd1, %rd32;
	ld.global.u32 	%r433, [%rd33];
	add.s32 	%r434, %r429, %r428;
	add.s32 	%r435, %r434, %r431;
	add.s32 	%r436, %r435, %r433;
	mul.lo.s32 	%r437, %r214, %r436;
	shl.b32 	%r215, %r437, 1;
	setp.lt.s32 	%p27, %r215, 0;
	mov.f32 	%f42, 0f3F800000;
	@%p27 bra 	$L__BB0_51;
	setp.eq.s32 	%p28, %r215, 0;
	mov.f32 	%f42, 0f3F000000;
	@%p28 bra 	$L__BB0_51;
	cvt.rn.f32.u32 	%f28, %r215;
	mul.f32 	%f29, %f1, %f28;
	fma.rn.f32 	%f30, %f29, 0f3BBB989D, 0f3F000000;
	cvt.sat.f32.f32 	%f31, %f30;
	mov.f32 	%f32, 0f4B400001;
	mov.f32 	%f33, 0f437C0000;
	fma.rm.f32 	%f34, %f31, %f33, %f32;
	add.f32 	%f35, %f34, 0fCB40007F;
	neg.f32 	%f36, %f35;
	fma.rn.f32 	%f37, %f29, 0f3FB8AA3B, %f36;
	fma.rn.f32 	%f38, %f29, 0f32A57060, %f37;
	mov.b32 	%r438, %f34;
	shl.b32 	%r439, %r438, 23;
	mov.b32 	%f39, %r439;
	ex2.approx.ftz.f32 	%f40, %f38;
	mul.f32 	%f42, %f40, %f39;
$L__BB0_51:
	setp.leu.f32 	%p29, %f42, %f5;
	@%p29 bra 	$L__BB0_53;
	neg.s32 	%r440, %r214;
	st.global.u32 	[%rd11], %r440;
$L__BB0_53:
	add.s32 	%r216, %r539, 4;
	add.s32 	%r441, %r539, -255;
	add.s32 	%r538, %r538, 4;
	add.s32 	%r537, %r537, 4;
	add.s32 	%r536, %r536, 4;
	setp.lt.s32 	%p30, %r441, %r185;
	mov.u32 	%r539, %r216;
	@%p30 bra 	$L__BB0_43;
	ret;

}
	// .globl	_Z19KernelMetropolisOddPiP17curandStateXORWOWfi
.visible .entry _Z19KernelMetropolisOddPiP17curandStateXORWOWfi(
	.param .u64 .ptr .align 1 _Z19KernelMetropolisOddPiP17curandStateXORWOWfi_param_0,
	.param .u64 .ptr .align 1 _Z19KernelMetropolisOddPiP17curandStateXORWOWfi_param_1,
	.param .f32 _Z19KernelMetropolisOddPiP17curandStateXORWOWfi_param_2,
	.param .u32 _Z19KernelMetropolisOddPiP17curandStateXORWOWfi_param_3
)
{
	.reg .pred 	%p<37>;
	.reg .b32 	%r<611>;
	.reg .b32 	%f<63>;
	.reg .b64 	%rd<44>;

	ld.param.u64 	%rd13, [_Z19KernelMetropolisOddPiP17curandStateXORWOWfi_param_0];
	ld.param.u64 	%rd14, [_Z19KernelMetropolisOddPiP17curandStateXORWOWfi_param_1];
	ld.param.f32 	%f11, [_Z19KernelMetropolisOddPiP17curandStateXORWOWfi_param_2];
	ld.param.u32 	%r249, [_Z19KernelMetropolisOddPiP17curandStateXORWOWfi_param_3];
	cvta.to.global.u64 	%rd1, %rd13;
	cvta.to.global.u64 	%rd15, %rd14;
	mov.u32 	%r1, %tid.x;
	mov.u32 	%r2, %ctaid.x;
	mov.u32 	%r250, %ntid.x;
	mad.lo.s32 	%r251, %r2, %r250, %r1;
	shl.b32 	%r252, %r249, 1;
	or.b32  	%r253, %r252, 1;
	cvt.s64.s32 	%rd43, %r251;
	mul.wide.s32 	%rd16, %r251, 48;
	add.s64 	%rd3, %rd15, %rd16;
	xor.b32  	%r254, %r253, -1429050551;
	mul.lo.s32 	%r255, %r254, 1099087573;
	setp.gt.s32 	%p1, %r249, -1;
	selp.b32 	%r256, -644748465, -1947113066, %p1;
	add.s32 	%r257, %r256, %r255;
	add.s32 	%r3, %r257, 6615241;
	add.s32 	%r514, %r255, 123456789;
	st.global.v2.u32 	[%rd3], {%r3, %r514};
	xor.b32  	%r513, %r255, 362436069;
	add.s32 	%r512, %r256, 521288629;
	st.global.v2.u32 	[%rd3+8], {%r513, %r512};
	xor.b32  	%r511, %r256, 88675123;
	add.s32 	%r510, %r255, 5783321;
	st.global.v2.u32 	[%rd3+16], {%r511, %r510};
	setp.eq.s32 	%p2, %r251, 0;
	@%p2 bra 	$L__BB1_42;
	mov.b32 	%r496, 0;
$L__BB1_2:
	and.b64  	%rd5, %rd43, 3;
	setp.eq.s64 	%p3, %rd5, 0;
	@%p3 bra 	$L__BB1_41;
	mul.wide.u32 	%rd17, %r496, 3200;
	mov.u64 	%rd18, precalc_xorwow_matrix;
	add.s64 	%rd6, %rd18, %rd17;
	cvt.u32.u64 	%r15, %rd5;
	mov.b32 	%r497, 0;
$L__BB1_4:
	mov.b32 	%r510, 0;
	mov.u32 	%r511, %r510;
	mov.u32 	%r512, %r510;
	mov.u32 	%r513, %r510;
	mov.u32 	%r514, %r510;
	mov.u32 	%r503, %r510;
$L__BB1_5:
	mul.wide.u32 	%rd19, %r503, 4;
	add.s64 	%rd20, %rd3, %rd19;
	ld.global.u32 	%r23, [%rd20+4];
	shl.b32 	%r24, %r503, 5;
	mov.b32 	%r509, 0;
$L__BB1_6:
	.pragma "nounroll";
	shr.u32 	%r262, %r23, %r509;
	and.b32  	%r263, %r262, 1;
	setp.eq.b32 	%p4, %r263, 1;
	not.pred 	%p5, %p4;
	add.s32 	%r264, %r24, %r509;
	mul.lo.s32 	%r265, %r264, 5;
	mul.wide.u32 	%rd21, %r265, 4;
	add.s64 	%rd7, %rd6, %rd21;
	@%p5 bra 	$L__BB1_8;
	ld.global.u32 	%r266, [%rd7];
	xor.b32  	%r514, %r514, %r266;
	ld.global.u32 	%r267, [%rd7+4];
	xor.b32  	%r513, %r513, %r267;
	ld.global.u32 	%r268, [%rd7+8];
	xor.b32  	%r512, %r512, %r268;
	ld.global.u32 	%r269, [%rd7+12];
	xor.b32  	%r511, %r511, %r269;
	ld.global.u32 	%r270, [%rd7+16];
	xor.b32  	%r510, %r510, %r270;
$L__BB1_8:
	and.b32  	%r272, %r262, 2;
	setp.eq.s32 	%p6, %r272, 0;
	@%p6 bra 	$L__BB1_10;
	ld.global.u32 	%r273, [%rd7+20];
	xor.b32  	%r514, %r514, %r273;
	ld.global.u32 	%r274, [%rd7+24];
	xor.b32  	%r513, %r513, %r274;
	ld.global.u32 	%r275, [%rd7+28];
	xor.b32  	%r512, %r512, %r275;
	ld.global.u32 	%r276, [%rd7+32];
	xor.b32  	%r511, %r511, %r276;
	ld.global.u32 	%r277, [%rd7+36];
	xor.b32  	%r510, %r510, %r277;
$L__BB1_10:
	and.b32  	%r279, %r262, 4;
	setp.eq.s32 	%p7, %r279, 0;
	@%p7 bra 	$L__BB1_12;
	ld.global.u32 	%r280, [%rd7+40];
	xor.b32  	%r514, %r514, %r280;
	ld.global.u32 	%r281, [%rd7+44];
	xor.b32  	%r513, %r513, %r281;
	ld.global.u32 	%r282, [%rd7+48];
	xor.b32  	%r512, %r512, %r282;
	ld.global.u32 	%r283, [%rd7+52];
	xor.b32  	%r511, %r511, %r283;
	ld.global.u32 	%r284, [%rd7+56];
	xor.b32  	%r510, %r510, %r284;
$L__BB1_12:
	and.b32  	%r286, %r262, 8;
	setp.eq.s32 	%p8, %r286, 0;
	@%p8 bra 	$L__BB1_14;
	ld.global.u32 	%r287, [%rd7+60];
	xor.b32  	%r514, %r514, %r287;
	ld.global.u32 	%r288, [%rd7+64];
	xor.b32  	%r513, %r513, %r288;
	ld.global.u32 	%r289, [%rd7+68];
	xor.b32  	%r512, %r512, %r289;
	ld.global.u32 	%r290, [%rd7+72];
	xor.b32  	%r511, %r511, %r290;
	ld.global.u32 	%r291, [%rd7+76];
	xor.b32  	%r510, %r510, %r291;
$L__BB1_14:
	and.b32  	%r293, %r262, 16;
	setp.eq.s32 	%p9, %r293, 0;
	@%p9 bra 	$L__BB1_16;
	ld.global.u32 	%r294, [%rd7+80];
	xor.b32  	%r514, %r514, %r294;
	ld.global.u32 	%r295, [%rd7+84];
	xor.b32  	%r513, %r513, %r295;
	ld.global.u32 	%r296, [%rd7+88];
	xor.b32  	%r512, %r512, %r296;
	ld.global.u32 	%r297, [%rd7+92];
	xor.b32  	%r511, %r511, %r297;
	ld.global.u32 	%r298, [%rd7+96];
	xor.b32  	%r510, %r510, %r298;
$L__BB1_16:
	and.b32  	%r300, %r262, 32;
	setp.eq.s32 	%p10, %r300, 0;
	@%p10 bra 	$L__BB1_18;
	ld.global.u32 	%r301, [%rd7+100];
	xor.b32  	%r514, %r514, %r301;
	ld.global.u32 	%r302, [%rd7+104];
	xor.b32  	%r513, %r513, %r302;
	ld.global.u32 	%r303, [%rd7+108];
	xor.b32  	%r512, %r512, %r303;
	ld.global.u32 	%r304, [%rd7+112];
	xor.b32  	%r511, %r511, %r304;
	ld.global.u32 	%r305, [%rd7+116];
	xor.b32  	%r510, %r510, %r305;
$L__BB1_18:
	and.b32  	%r307, %r262, 64;
	setp.eq.s32 	%p11, %r307, 0;
	@%p11 bra 	$L__BB1_20;
	ld.global.u32 	%r308, [%rd7+120];
	xor.b32  	%r514, %r514, %r308;
	ld.global.u32 	%r309, [%rd7+124];
	xor.b32  	%r513, %r513, %r309;
	ld.global.u32 	%r310, [%rd7+128];
	xor.b32  	%r512, %r512, %r310;
	ld.global.u32 	%r311, [%rd7+132];
	xor.b32  	%r511, %r511, %r311;
	ld.global.u32 	%r312, [%rd7+136];
	xor.b32  	%r510, %r510, %r312;
$L__BB1_20:
	and.b32  	%r314, %r262, 128;
	setp.eq.s32 	%p12, %r314, 0;
	@%p12 bra 	$L__BB1_22;
	ld.global.u32 	%r315, [%rd7+140];
	xor.b32  	%r514, %r514, %r315;
	ld.global.u32 	%r316, [%rd7+144];
	xor.b32  	%r513, %r513, %r316;
	ld.global.u32 	%r317, [%rd7+148];
	xor.b32  	%r512, %r512, %r317;
	ld.global.u32 	%r318, [%rd7+152];
	xor.b32  	%r511, %r511, %r318;
	ld.global.u32 	%r319, [%rd7+156];
	xor.b32  	%r510, %r510, %r319;
$L__BB1_22:
	and.b32  	%r321, %r262, 256;
	setp.eq.s32 	%p13, %r321, 0;
	@%p13 bra 	$L__BB1_24;
	ld.global.u32 	%r322, [%rd7+160];
	xor.b32  	%r514, %r514, %r322;
	ld.global.u32 	%r323, [%rd7+164];
	xor.b32  	%r513, %r513, %r323;
	ld.global.u32 	%r324, [%rd7+168];
	xor.b32  	%r512, %r512, %r324;
	ld.global.u32 	%r325, [%rd7+172];
	xor.b32  	%r511, %r511, %r325;
	ld.global.u32 	%r326, [%rd7+176];
	xor.b32  	%r510, %r510, %r326;
$L__BB1_24:
	and.b32  	%r328, %r262, 512;
	setp.eq.s32 	%p14, %r328, 0;
	@%p14 bra 	$L__BB1_26;
	ld.global.u32 	%r329, [%rd7+180];
	xor.b32  	%r514, %r514, %r329;
	ld.global.u32 	%r330, [%rd7+184];
	xor.b32  	%r513, %r513, %r330;
	ld.global.u32 	%r331, [%rd7+188];
	xor.b32  	%r512, %r512, %r331;
	ld.global.u32 	%r332, [%rd7+192];
	xor.b32  	%r511, %r511, %r332;
	ld.global.u32 	%r333, [%rd7+196];
	xor.b32  	%r510, %r510, %r333;
$L__BB1_26:
	and.b32  	%r335, %r262, 1024;
	setp.eq.s32 	%p15, %r335, 0;
	@%p15 bra 	$L__BB1_28;
	ld.global.u32 	%r336, [%rd7+200];
	xor.b32  	%r514, %r514, %r336;
	ld.global.u32 	%r337, [%rd7+204];
	xor.b32  	%r513, %r513, %r337;
	ld.global.u32 	%r338, [%rd7+208];
	xor.b32  	%r512, %r512, %r338;
	ld.global.u32 	%r339, [%rd7+212];
	xor.b32  	%r511, %r511, %r339;
	ld.global.u32 	%r340, [%rd7+216];
	xor.b32  	%r510, %r510, %r340;
$L__BB1_28:
	and.b32  	%r342, %r262, 2048;
	setp.eq.s32 	%p16, %r342, 0;
	@%p16 bra 	$L__BB1_30;
	ld.global.u32 	%r343, [%rd7+220];
	xor.b32  	%r514, %r514, %r343;
	ld.global.u32 	%r344, [%rd7+224];
	xor.b32  	%r513, %r513, %r344;
	ld.global.u32 	%r345, [%rd7+228];
	xor.b32  	%r512, %r512, %r345;
	ld.global.u32 	%r346, [%rd7+232];
	xor.b32  	%r511, %r511, %r346;
	ld.global.u32 	%r347, [%rd7+236];
	xor.b32  	%r510, %r510, %r347;
$L__BB1_30:
	and.b32  	%r349, %r262, 4096;
	setp.eq.s32 	%p17, %r349, 0;
	@%p17 bra 	$L__BB1_32;
	ld.global.u32 	%r350, [%rd7+240];
	xor.b32  	%r514, %r514, %r350;
	ld.global.u32 	%r351, [%rd7+244];
	xor.b32  	%r513, %r513, %r351;
	ld.global.u32 	%r352, [%rd7+248];
	xor.b32  	%r512, %r512, %r352;
	ld.global.u32 	%r353, [%rd7+252];
	xor.b32  	%r511, %r511, %r353;
	ld.global.u32 	%r354, [%rd7+256];
	xor.b32  	%r510, %r510, %r354;
$L__BB1_32:
	and.b32  	%r356, %r262, 8192;
	setp.eq.s32 	%p18, %r356, 0;
	@%p18 bra 	$L__BB1_34;
	ld.global.u32 	%r357, [%rd7+260];
	xor.b32  	%r514, %r514, %r357;
	ld.global.u32 	%r358, [%rd7+264];
	xor.b32  	%r513, %r513, %r358;
	ld.global.u32 	%r359, [%rd7+268];
	xor.b32  	%r512, %r512, %r359;
	ld.global.u32 	%r360, [%rd7+272];
	xor.b32  	%r511, %r511, %r360;
	ld.global.u32 	%r361, [%rd7+276];
	xor.b32  	%r510, %r510, %r361;
$L__BB1_34:
	and.b32  	%r363, %r262, 16384;
	setp.eq.s32 	%p19, %r363, 0;
	@%p19 bra 	$L__BB1_36;
	ld.global.u32 	%r364, [%rd7+280];
	xor.b32  	%r514, %r514, %r364;
	ld.global.u32 	%r365, [%rd7+284];
	xor.b32  	%r513, %r513, %r365;
	ld.global.u32 	%r366, [%rd7+288];
	xor.b32  	%r512, %r512, %r366;
	ld.global.u32 	%r367, [%rd7+292];
	xor.b32  	%r511, %r511, %r367;
	ld.global.u32 	%r368, [%rd7+296];
	xor.b32  	%r510, %r510, %r368;
$L__BB1_36:
	and.b32  	%r370, %r262, 32768;
	setp.eq.s32 	%p20, %r370, 0;
	@%p20 bra 	$L__BB1_38;
	ld.global.u32 	%r371, [%rd7+300];
	xor.b32  	%r514, %r514, %r371;
	ld.global.u32 	%r372, [%rd7+304];
	xor.b32  	%r513, %r513, %r372;
	ld.global.u32 	%r373, [%rd7+308];
	xor.b32  	%r512, %r512, %r373;
	ld.global.u32 	%r374, [%rd7+312];
	xor.b32  	%r511, %r511, %r374;
	ld.global.u32 	%r375, [%rd7+316];
	xor.b32  	%r510, %r510, %r375;
$L__BB1_38:
	add.s32 	%r509, %r509, 16;
	setp.ne.s32 	%p21, %r509, 32;
	@%p21 bra 	$L__BB1_6;
	mad.lo.s32 	%r376, %r503, -31, %r24;
	add.s32 	%r503, %r376, 1;
	setp.ne.s32 	%p22, %r503, 5;
	@%p22 bra 	$L__BB1_5;
	st.global.u32 	[%rd3+4], %r514;
	st.global.u32 	[%rd3+8], %r513;
	st.global.u32 	[%rd3+12], %r512;
	st.global.u32 	[%rd3+16], %r511;
	st.global.u32 	[%rd3+20], %r510;
	add.s32 	%r497, %r497, 1;
	setp.lt.u32 	%p23, %r497, %r15;
	@%p23 bra 	$L__BB1_4;
$L__BB1_41:
	shr.u64 	%rd8, %rd43, 2;
	add.s32 	%r496, %r496, 1;
	setp.gt.u64 	%p24, %rd43, 3;
	mov.u64 	%rd43, %rd8;
	@%p24 bra 	$L__BB1_2;
$L__BB1_42:
	mov.b32 	%r377, 0;
	st.global.v2.u32 	[%rd3+24], {%r377, %r377};
	st.global.u32 	[%rd3+32], %r377;
	mov.b64 	%rd22, 0;
	st.global.u64 	[%rd3+40], %rd22;
	shl.b32 	%r378, %r2, 4;
	and.b32  	%r379, %r378, 16777152;
	shl.b32 	%r380, %r2, 6;
	and.b32  	%r381, %r380, 192;
	add.s32 	%r382, %r379, %r1;
	not.b32 	%r383, %r1;
	neg.f32 	%f1, %f11;
	or.b32  	%r205, %r381, 62;
	and.b32  	%r384, %r383, 1;
	or.b32  	%r600, %r384, %r381;
	shl.b32 	%r207, %r382, 8;
	add.s32 	%r385, %r207, 256;
	and.b32  	%r208, %r385, 65280;
	add.s32 	%r386, %r207, 65280;
	and.b32  	%r209, %r386, 65280;
	max.s32 	%r387, %r600, %r205;
	sub.s32 	%r388, %r387, %r600;
	add.s32 	%r210, %r388, 1;
	and.b32  	%r389, %r210, 2;
	setp.ne.s32 	%p25, %r389, 0;
	@%p25 bra 	$L__BB1_49;
	shr.u32 	%r390, %r514, 2;
	xor.b32  	%r391, %r390, %r514;
	st.global.v2.u32 	[%rd3+8], {%r512, %r511};
	shl.b32 	%r392, %r510, 4;
	shl.b32 	%r393, %r391, 1;
	xor.b32  	%r394, %r393, %r392;
	xor.b32  	%r395, %r394, %r391;
	xor.b32  	%r396, %r395, %r510;
	st.global.v2.u32 	[%rd3+16], {%r510, %r396};
	add.s32 	%r397, %r3, 362437;
	st.global.v2.u32 	[%rd3], {%r397, %r513};
	add.s32 	%r398, %r396, %r397;
	cvt.rn.f32.u32 	%f13, %r398;
	fma.rn.f32 	%f2, %f13, 0f2F800000, 0f2F000000;
	add.s32 	%r399, %r207, %r600;
	mul.wide.s32 	%rd23, %r399, 4;
	add.s64 	%rd9, %rd1, %rd23;
	ld.global.u32 	%r211, [%rd9];
	add.s32 	%r400, %r600, 1;
	and.b32  	%r401, %r400, 255;
	add.s32 	%r402, %r600, -1;
	and.b32  	%r403, %r402, 255;
	add.s32 	%r404, %r208, %r600;
	mul.wide.u32 	%rd24, %r404, 4;
	add.s64 	%rd25, %rd1, %rd24;
	ld.global.u32 	%r405, [%rd25];
	add.s32 	%r406, %r209, %r600;
	mul.wide.u32 	%rd26, %r406, 4;
	add.s64 	%rd27, %rd1, %rd26;
	ld.global.u32 	%r407, [%rd27];
	add.s32 	%r408, %r207, %r401;
	mul.wide.s32 	%rd28, %r408, 4;
	add.s64 	%rd29, %rd1, %rd28;
	ld.global.u32 	%r409, [%rd29];
	add.s32 	%r410, %r207, %r403;
	mul.wide.s32 	%rd30, %r410, 4;
	add.s64 	%rd31, %rd1, %rd30;
	ld.global.u32 	%r411, [%rd31];
	add.s32 	%r412, %r407, %r405;
	add.s32 	%r413, %r412, %r409;
	add.s32 	%r414, %r413, %r411;
	mul.lo.s32 	%r415, %r211, %r414;
	shl.b32 	%r212, %r415, 1;
	setp.lt.s32 	%p26, %r212, 0;
	mov.f32 	%f60, 0f3F800000;
	@%p26 bra 	$L__BB1_46;
	setp.eq.s32 	%p27, %r212, 0;
	mov.f32 	%f60, 0f3F000000;
	@%p27 bra 	$L__BB1_46;
	cvt.rn.f32.u32 	%f15, %r212;
	mul.f32 	%f16, %f1, %f15;
	fma.rn.f32 	%f17, %f16, 0f3BBB989D, 0f3F000000;
	cvt.sat.f32.f32 	%f18, %f17;
	mov.f32 	%f19, 0f4B400001;
	mov.f32 	%f20, 0f437C0000;
	fma.rm.f32 	%f21, %f18, %f20, %f19;
	add.f32 	%f22, %f21, 0fCB40007F;
	neg.f32 	%f23, %f22;
	fma.rn.f32 	%f24, %f16, 0f3FB8AA3B, %f23;
	fma.rn.f32 	%f25, %f16, 0f32A57060, %f24;
	mov.b32 	%r416, %f21;
	shl.b32 	%r417, %r416, 23;
	mov.b32 	%f26, %r417;
	ex2.approx.ftz.f32 	%f27, %f25;
	mul.f32 	%f60, %f27, %f26;
$L__BB1_46:
	setp.leu.f32 	%p28, %f60, %f2;
	@%p28 bra 	$L__BB1_48;
	neg.s32 	%r418, %r211;
	st.global.u32 	[%rd9], %r418;
$L__BB1_48:
	add.s32 	%r600, %r600, 2;
$L__BB1_49:
	setp.lt.u32 	%p29, %r210, 2;
	@%p29 bra 	$L__BB1_62;
	add.s32 	%r604, %r600, 255;
	add.s32 	%r603, %r600, %r209;
	add.s32 	%r602, %r600, %r208;
	shl.b32 	%r419, %r2, 12;
	and.b32  	%r420, %r419, -16384;
	or.b32  	%r421, %r600, %r420;
	shl.b32 	%r422, %r1, 8;
	add.s32 	%r601, %r421, %r422;
$L__BB1_51:
	ld.global.v2.u32 	{%r423, %r424}, [%rd3];
	shr.u32 	%r425, %r424, 2;
	xor.b32  	%r426, %r425, %r424;
	ld.global.v2.u32 	{%r610, %r609}, [%rd3+8];
	ld.global.v2.u32 	{%r608, %r607}, [%rd3+16];
	st.global.v2.u32 	[%rd3+8], {%r609, %r608};
	shl.b32 	%r427, %r607, 4;
	shl.b32 	%r428, %r426, 1;
	xor.b32  	%r429, %r428, %r427;
	xor.b32  	%r430, %r429, %r426;
	xor.b32  	%r606, %r430, %r607;
	st.global.v2.u32 	[%rd3+16], {%r607, %r606};
	add.s32 	%r605, %r423, 362437;
	st.global.v2.u32 	[%rd3], {%r605, %r610};
	add.s32 	%r431, %r606, %r605;
	cvt.rn.f32.u32 	%f29, %r431;
	fma.rn.f32 	%f5, %f29, 0f2F800000, 0f2F000000;
	mul.wide.s32 	%rd32, %r601, 4;
	add.s64 	%rd10, %rd1, %rd32;
	ld.global.u32 	%r229, [%rd10];
	add.s32 	%r432, %r604, -254;
	shr.s32 	%r433, %r432, 31;
	shr.u32 	%r434, %r433, 24;
	add.s32 	%r435, %r432, %r434;
	and.b32  	%r436, %r435, -256;
	sub.s32 	%r437, %r432, %r436;
	shr.s32 	%r438, %r604, 31;
	shr.u32 	%r439, %r438, 24;
	add.s32 	%r440, %r604, %r439;
	and.b32  	%r441, %r440, -256;
	sub.s32 	%r442, %r604, %r441;
	mul.wide.s32 	%rd33, %r602, 4;
	add.s64 	%rd11, %rd1, %rd33;
	ld.global.u32 	%r443, [%rd11];
	mul.wide.s32 	%rd34, %r603, 4;
	add.s64 	%rd12, %rd1, %rd34;
	ld.global.u32 	%r444, [%rd12];
	add.s32 	%r445, %r207, %r437;
	mul.wide.s32 	%rd35, %r445, 4;
	add.s64 	%rd36, %rd1, %rd35;
	ld.global.u32 	%r446, [%rd36];
	add.s32 	%r447, %r207, %r442;
	mul.wide.s32 	%rd37, %r447, 4;
	add.s64 	%rd38, %rd1, %rd37;
	ld.global.u32 	%r448, [%rd38];
	add.s32 	%r449, %r444, %r443;
	add.s32 	%r450, %r449, %r446;
	add.s32 	%r451, %r450, %r448;
	mul.lo.s32 	%r452, %r229, %r451;
	shl.b32 	%r230, %r452, 1;
	setp.lt.s32 	%p30, %r230, 0;
	mov.f32 	%f61, 0f3F800000;
	@%p30 bra 	$L__BB1_54;
	setp.eq.s32 	%p31, %r230, 0;
	mov.f32 	%f61, 0f3F000000;
	@%p31 bra 	$L__BB1_54;
	cvt.rn.f32.u32 	%f31, %r230;
	mul.f32 	%f32, %f1, %f31;
	fma.rn.f32 	%f33, %f32, 0f3BBB989D, 0f3F000000;
	cvt.sat.f32.f32 	%f34, %f33;
	mov.f32 	%f35, 0f4B400001;
	mov.f32 	%f36, 0f437C0000;
	fma.rm.f32 	%f37, %f34, %f36, %f35;
	add.f32 	%f38, %f37, 0fCB40007F;
	neg.f32 	%f39, %f38;
	fma.rn.f32 	%f40, %f32, 0f3FB8AA3B, %f39;
	fma.rn.f32 	%f41, %f32, 0f32A57060, %f40;
	mov.b32 	%r453, %f37;
	shl.b32 	%r454, %r453, 23;
	mov.b32 	%f42, %r454;
	ex2.approx.ftz.f32 	%f43, %f41;
	mul.f32 	%f61, %f43, %f42;
$L__BB1_54:
	setp.leu.f32 	%p32, %f61, %f5;
	@%p32 bra 	$L__BB1_56;
	neg.s32 	%r455, %r229;
	st.global.u32 	[%rd10], %r455;
	ld.global.v2.u32 	{%r605, %r610}, [%rd3];
	ld.global.v2.u32 	{%r609, %r608}, [%rd3+8];
	ld.global.v2.u32 	{%r607, %r606}, [%rd3+16];
$L__BB1_56:
	shr.u32 	%r456, %r610, 2;
	xor.b32  	%r457, %r456, %r610;
	st.global.v2.u32 	[%rd3+8], {%r608, %r607};
	shl.b32 	%r458, %r606, 4;
	shl.b32 	%r459, %r457, 1;
	xor.b32  	%r460, %r459, %r458;
	xor.b32  	%r461, %r460, %r457;
	xor.b32  	%r462, %r461, %r606;
	st.global.v2.u32 	[%rd3+16], {%r606, %r462};
	add.s32 	%r463, %r605, 362437;
	st.global.v2.u32 	[%rd3], {%r463, %r609};
	add.s32 	%r464, %r462, %r463;
	cvt.rn.f32.u32 	%f45, %r464;
	fma.rn.f32 	%f8, %f45, 0f2F800000, 0f2F000000;
	ld.global.u32 	%r243, [%rd10+8];
	add.s32 	%r465, %r604, -252;
	shr.s32 	%r466, %r465, 31;
	shr.u32 	%r467, %r466, 24;
	add.s32 	%r468, %r465, %r467;
	and.b32  	%r469, %r468, -256;
	sub.s32 	%r470, %r465, %r469;
	add.s32 	%r471, %r604, 2;
	shr.s32 	%r472, %r471, 31;
	shr.u32 	%r473, %r472, 24;
	add.s32 	%r474, %r471, %r473;
	and.b32  	%r475, %r474, -256;
	sub.s32 	%r476, %r471, %r475;
	ld.global.u32 	%r477, [%rd11+8];
	ld.global.u32 	%r478, [%rd12+8];
	add.s32 	%r479, %r207, %r470;
	mul.wide.s32 	%rd39, %r479, 4;
	add.s64 	%rd40, %rd1, %rd39;
	ld.global.u32 	%r480, [%rd40];
	add.s32 	%r481, %r207, %r476;
	mul.wide.s32 	%rd41, %r481, 4;
	add.s64 	%rd42, %rd1, %rd41;
	ld.global.u32 	%r482, [%rd42];
	add.s32 	%r483, %r478, %r477;
	add.s32 	%r484, %r483, %r480;
	add.s32 	%r485, %r484, %r482;
	mul.lo.s32 	%r486, %r243, %r485;
	shl.b32 	%r244, %r486, 1;
	setp.lt.s32 	%p33, %r244, 0;
	mov.f32 	%f62, 0f3F800000;
	@%p33 bra 	$L__BB1_59;
	setp.eq.s32 	%p34, %r244, 0;
	mov.f32 	%f62, 0f3F000000;
	@%p34 bra 	$L__BB1_59;
	cvt.rn.f32.u32 	%f47, %r244;
	mul.f32 	%f48, %f1, %f47;
	fma.rn.f32 	%f49, %f48, 0f3BBB989D, 0f3F000000;
	cvt.sat.f32.f32 	%f50, %f49;
	mov.f32 	%f51, 0f4B400001;
	mov.f32 	%f52, 0f437C0000;
	fma.rm.f32 	%f53, %f50, %f52, %f51;
	add.f32 	%f54, %f53, 0fCB40007F;
	neg.f32 	%f55, %f54;
	fma.rn.f32 	%f56, %f48, 0f3FB8AA3B, %f55;
	fma.rn.f32 	%f57, %f48, 0f32A57060, %f56;
	mov.b32 	%r487, %f53;
	shl.b32 	%r488, %r487, 23;
	mov.b32 	%f58, %r488;
	ex2.approx.ftz.f32 	%f59, %f57;
	mul.f32 	%f62, %f59, %f58;
$L__BB1_59:
	setp.leu.f32 	%p35, %f62, %f8;
	@%p35 bra 	$L__BB1_61;
	neg.s32 	%r489, %r243;
	st.global.u32 	[%rd10+8], %r489;
$L__BB1_61:
	add.s32 	%r245, %r604, 4;
	add.s32 	%r490, %r604, -253;
	add.s32 	%r603, %r603, 4;
	add.s32 	%r602, %r602, 4;
	add.s32 	%r601, %r601, 4;
	setp.lt.s32 	%p36, %r490, %r205;
	mov.u32 	%r604, %r245;
	@%p36 bra 	$L__BB1_51;
$L__BB1_62:
	ret;

}


// ===== COMPILED SASS (sm_100) =====

	.target	sm_100

	.elftype	@"ET_EXEC"


//--------------------- .note.nv.tkinfo           --------------------------
	.section	.note.nv.tkinfo,"",@"SHT_NOTE"
	.sectionflags	@"SHF_NOTE_NV_TKINFO"
	.tkinfo
        /*0018*/ 	.word	0x00000002
        /*0030*/ 	.string	""
        /*0030*/ 	.string	"ptxas"
        /*0030*/ 	.string	"Cuda compilation tools, release 13.0, V13.0.88"
        /*0030*/ 	.string	"Build cuda_13.0.r13.0/compiler.36424714_0"
        /*0030*/ 	.string	"-arch sm_100 -m 64 "



//--------------------- .note.nv.cuinfo           --------------------------
	.section	.note.nv.cuinfo,"",@"SHT_NOTE"
	.sectionflags	@"SHF_NOTE_NV_CUINFO"
        /*0018*/ 	.short	0x0002
        /*001a*/ 	.short	0x0064
        /*001c*/ 	.short	0x0082
	.zero		2


//--------------------- .nv.info                  --------------------------
	.section	.nv.info,"",@"SHT_CUDA_INFO"
	.align	4


	//----- nvinfo : EIATTR_REGCOUNT
	.align		4
        /*0000*/ 	.byte	0x04, 0x2f
        /*0002*/ 	.short	(.L_10 - .L_9)
	.align		4
.L_9:
        /*0004*/ 	.word	index@(_Z20KernelMetropolisEvenPiP17curandStateXORWOWfi)
        /*0008*/ 	.word	0x00000028


	//----- nvinfo : EIATTR_FRAME_SIZE
	.align		4
.L_10:
        /*000c*/ 	.byte	0x04, 0x11
        /*000e*/ 	.short	(.L_12 - .L_11)
	.align		4
.L_11:
        /*0010*/ 	.word	index@(_Z20KernelMetropolisEvenPiP17curandStateXORWOWfi)
        /*0014*/ 	.word	0x00000000


	//----- nvinfo : EIATTR_REGCOUNT
	.align		4
.L_12:
        /*0018*/ 	.byte	0x04, 0x2f
        /*001a*/ 	.short	(.L_14 - .L_13)
	.align		4
.L_13:
        /*001c*/ 	.word	index@(_Z19KernelMetropolisOddPiP17curandStateXORWOWfi)
        /*0020*/ 	.word	0x00000020


	//----- nvinfo : EIATTR_FRAME_SIZE
	.align		4
.L_14:
        /*0024*/ 	.byte	0x04, 0x11
        /*0026*/ 	.short	(.L_16 - .L_15)
	.align		4
.L_15:
        /*0028*/ 	.word	index@(_Z19KernelMetropolisOddPiP17curandStateXORWOWfi)
        /*002c*/ 	.word	0x00000000


	//----- nvinfo : EIATTR_MIN_STACK_SIZE
	.align		4
.L_16:
        /*0030*/ 	.byte	0x04, 0x12
        /*0032*/ 	.short	(.L_18 - .L_17)
	.align		4
.L_17:
        /*0034*/ 	.word	index@(_Z19KernelMetropolisOddPiP17curandStateXORWOWfi)
        /*0038*/ 	.word	0x00000000


	//----- nvinfo : EIATTR_MIN_STACK_SIZE
	.align		4
.L_18:
        /*003c*/ 	.byte	0x04, 0x12
        /*003e*/ 	.short	(.L_20 - .L_19)
	.align		4
.L_19:
        /*0040*/ 	.word	index@(_Z20KernelMetropolisEvenPiP17curandStateXORWOWfi)
        /*0044*/ 	.word	0x00000000
.L_20:


//--------------------- .nv.compat                --------------------------
	.section	.nv.compat,"",@"SHT_CUDA_COMPAT_INFO"
	.align	4
        /*0000*/ 	.byte	0x02, 0x09, 0x00, 0x00, 0x02, 0x02, 0x01, 0x00, 0x02, 0x05, 0x05, 0x00, 0x03, 0x07, 0x01, 0x01
        /*0010*/ 	.byte	0x02, 0x03, 0x00, 0x00, 0x02, 0x06, 0x01, 0x00, 0x04, 0x0b, 0x08, 0x00, 0x09, 0x00, 0x00, 0x00
        /*0020*/ 	.byte	0x00, 0x00, 0x00, 0x00


//--------------------- .nv.info._Z19KernelMetropolisOddPiP17curandStateXORWOWfi --------------------------
	.section	.nv.info._Z19KernelMetropolisOddPiP17curandStateXORWOWfi,"",@"SHT_CUDA_INFO"
	.sectionflags	@""
	.align	4


	//----- nvinfo : EIATTR_CUDA_API_VERSION
	.align		4
        /*0000*/ 	.byte	0x04, 0x37
        /*0002*/ 	.short	(.L_22 - .L_21)
.L_21:
        /*0004*/ 	.word	0x00000082


	//----- nvinfo : EIATTR_KPARAM_INFO
	.align		4
.L_22:
        /*0008*/ 	.byte	0x04, 0x17
        /*000a*/ 	.short	(.L_24 - .L_23)
.L_23:
        /*000c*/ 	.word	0x00000000
        /*0010*/ 	.short	0x0003
        /*0012*/ 	.short	0x0014
        /*0014*/ 	.byte	0x00, 0xf0, 0x11, 0x00


	//----- nvinfo : EIATTR_KPARAM_INFO
	.align		4
.L_24:
        /*0018*/ 	.byte	0x04, 0x17
        /*001a*/ 	.short	(.L_26 - .L_25)
.L_25:
        /*001c*/ 	.word	0x00000000
        /*0020*/ 	.short	0x0002
        /*0022*/ 	.short	0x0010
        /*0024*/ 	.byte	0x00, 0xf0, 0x11, 0x00


	//----- nvinfo : EIATTR_KPARAM_INFO
	.align		4
.L_26:
        /*0028*/ 	.byte	0x04, 0x17
        /*002a*/ 	.short	(.L_28 - .L_27)
.L_27:
        /*002c*/ 	.word	0x00000000
        /*0030*/ 	.short	0x0001
        /*0032*/ 	.short	0x0008
        /*0034*/ 	.byte	0x00, 0xf5, 0x21, 0x00


	//----- nvinfo : EIATTR_KPARAM_INFO
	.align		4
.L_28:
        /*0038*/ 	.byte	0x04, 0x17
        /*003a*/ 	.short	(.L_30 - .L_29)
.L_29:
        /*003c*/ 	.word	0x00000000
        /*0040*/ 	.short	0x0000
        /*0042*/ 	.short	0x0000
        /*0044*/ 	.byte	0x00, 0xf5, 0x21, 0x00


	//----- nvinfo : EIATTR_SPARSE_MMA_MASK
	.align		4
.L_30:
        /*0048*/ 	.byte	0x03, 0x50
        /*004a*/ 	.short	0x0000


	//----- nvinfo : EIATTR_MAXREG_COUNT
	.align		4
        /*004c*/ 	.byte	0x03, 0x1b
        /*004e*/ 	.short	0x00ff


	//----- nvinfo : EIATTR_MERCURY_ISA_VERSION
	.align		4
        /*0050*/ 	.byte	0x03, 0x5f
        /*0052*/ 	.short	0x0101


	//----- nvinfo : EIATTR_VRC_CTA_INIT_COUNT
	.align		4
        /*0054*/ 	.byte	0x02, 0x4a
	.zero		1
	.zero		1


	//----- nvinfo : EIATTR_EXIT_INSTR_OFFSETS
	.align		4
        /*0058*/ 	.byte	0x04, 0x1c
        /*005a*/ 	.short	(.L_32 - .L_31)


	//   ....[0]....
.L_31:
        /*005c*/ 	.word	0x000015a0


	//   ....[1]....
        /*0060*/ 	.word	0x00001f20


	//----- nvinfo : EIATTR_CRS_STACK_SIZE
	.align		4
.L_32:
        /*0064*/ 	.byte	0x04, 0x1e
        /*0066*/ 	.short	(.L_34 - .L_33)
.L_33:
        /*0068*/ 	.word	0x00000000


	//----- nvinfo : EIATTR_CBANK_PARAM_SIZE
	.align		4
.L_34:
        /*006c*/ 	.byte	0x03, 0x19
        /*006e*/ 	.short	0x0018


	//----- nvinfo : EIATTR_PARAM_CBANK
	.align		4
        /*0070*/ 	.byte	0x04, 0x0a
        /*0072*/ 	.short	(.L_36 - .L_35)
	.align		4
.L_35:
        /*0074*/ 	.word	index@(.nv.constant0._Z19KernelMetropolisOddPiP17curandStateXORWOWfi)
        /*0078*/ 	.short	0x0380
        /*007a*/ 	.short	0x0018


	//----- nvinfo : EIATTR_SW_WAR
	.align		4
.L_36:
        /*007c*/ 	.byte	0x04, 0x36
        /*007e*/ 	.short	(.L_38 - .L_37)
.L_37:
        /*0080*/ 	.word	0x00000008
.L_38:


//--------------------- .nv.info._Z20KernelMetropolisEvenPiP17curandStateXORWOWfi --------------------------
	.section	.nv.info._Z20KernelMetropolisEvenPiP17curandStateXORWOWfi,"",@"SHT_CUDA_INFO"
	.sectionflags	@""
	.align	4


	//----- nvinfo : EIATTR_CUDA_API_VERSION
	.align		4
        /*0000*/ 	.byte	0x04, 0x37
        /*0002*/ 	.short	(.L_40 - .L_39)
.L_39:
        /*0004*/ 	.word	0x00000082


	//----- nvinfo : EIATTR_KPARAM_INFO
	.align		4
.L_40:
        /*0008*/ 	.byte	0x04, 0x17
        /*000a*/ 	.short	(.L_42 - .L_41)
.L_41:
        /*000c*/ 	.word	0x00000000
        /*0010*/ 	.short	0x0003
        /*0012*/ 	.short	0x0014
        /*0014*/ 	.byte	0x00, 0xf0, 0x11, 0x00


	//----- nvinfo : EIATTR_KPARAM_INFO
	.align		4
.L_42:
        /*0018*/ 	.byte	0x04, 0x17
        /*001a*/ 	.short	(.L_44 - .L_43)
.L_43:
        /*001c*/ 	.word	0x00000000
        /*0020*/ 	.short	0x0002
        /*0022*/ 	.short	0x0010
        /*0024*/ 	.byte	0x00, 0xf0, 0x11, 0x00


	//----- nvinfo : EIATTR_KPARAM_INFO
	.align		4
.L_44:
        /*0028*/ 	.byte	0x04, 0x17
        /*002a*/ 	.short	(.L_46 - .L_45)
.L_45:
        /*002c*/ 	.word	0x00000000
        /*0030*/ 	.short	0x0001
        /*0032*/ 	.short	0x0008
        /*0034*/ 	.byte	0x00, 0xf5, 0x21, 0x00


	//----- nvinfo : EIATTR_KPARAM_INFO
	.align		4
.L_46:
        /*0038*/ 	.byte	0x04, 0x17
        /*003a*/ 	.short	(.L_48 - .L_47)
.L_47:
        /*003c*/ 	.word	0x00000000
        /*0040*/ 	.short	0x0000
        /*0042*/ 	.short	0x0000
        /*0044*/ 	.byte	0x00, 0xf5, 0x21, 0x00


	//----- nvinfo : EIATTR_SPARSE_MMA_MASK
	.align		4
.L_48:
        /*0048*/ 	.byte	0x03, 0x50
        /*004a*/ 	.short	0x0000


	//----- nvinfo : EIATTR_MAXREG_COUNT
	.align		4
        /*004c*/ 	.byte	0x03, 0x1b
        /*004e*/ 	.short	0x00ff


	//----- nvinfo : EIATTR_MERCURY_ISA_VERSION
	.align		4
        /*0050*/ 	.byte	0x03, 0x5f
        /*0052*/ 	.short	0x0101


	//----- nvinfo : EIATTR_VRC_CTA_INIT_COUNT
	.align		4
        /*0054*/ 	.byte	0x02, 0x4a
	.zero		1
	.zero		1


	//----- nvinfo : EIATTR_EXIT_INSTR_OFFSETS
	.align		4
        /*0058*/ 	.byte	0x04, 0x1c
        /*005a*/ 	.short	(.L_50 - .L_49)


	//   ....[0]....
.L_49:
        /*005c*/ 	.word	0x00001a40


	//----- nvinfo : EIATTR_CRS_STACK_SIZE
	.align		4
.L_50:
        /*0060*/ 	.byte	0x04, 0x1e
        /*0062*/ 	.short	(.L_52 - .L_51)
.L_51:
        /*0064*/ 	.word	0x00000000


	//----- nvinfo : EIATTR_CBANK_PARAM_SIZE
	.align		4
.L_52:
        /*0068*/ 	.byte	0x03, 0x19
        /*006a*/ 	.short	0x0018


	//----- nvinfo : EIATTR_PARAM_CBANK
	.align		4
        /*006c*/ 	.byte	0x04, 0x0a
        /*006e*/ 	.short	(.L_54 - .L_53)
	.align		4
.L_53:
        /*0070*/ 	.word	index@(.nv.constant0._Z20KernelMetropolisEvenPiP17curandStateXORWOWfi)
        /*0074*/ 	.short	0x0380
        /*0076*/ 	.short	0x0018


	//----- nvinfo : EIATTR_SW_WAR
	.align		4
.L_54:
        /*0078*/ 	.byte	0x04, 0x36
        /*007a*/ 	.short	(.L_56 - .L_55)
.L_55:
        /*007c*/ 	.word	0x00000008
.L_56:


//--------------------- .nv.callgraph             --------------------------
	.section	.nv.callgraph,"",@"SHT_CUDA_CALLGRAPH"
	.align	4
	.sectionentsize	8
	.align		4
        /*0000*/ 	.word	0x00000000
	.align		4
        /*0004*/ 	.word	0xffffffff
	.align		4
        /*0008*/ 	.word	0x00000000
	.align		4
        /*000c*/ 	.word	0xfffffffe
	.align		4
        /*0010*/ 	.word	0x00000000
	.align		4
        /*0014*/ 	.word	0xfffffffd
	.align		4
        /*0018*/ 	.word	0x00000000
	.align		4
        /*001c*/ 	.word	0xfffffffc


//--------------------- .nv.constant4             --------------------------
	.section	.nv.constant4,"a",@progbits
	.align	8
	.align		8
.nv.constant4:
        /*0000*/ 	.dword	precalc_xorwow_matrix
	.align		8
        /*0008*/ 	.dword	precalc_xorwow_offset_matrix
	.align		8
        /*0010*/ 	.dword	mrg32k3aM1
	.align		8
        /*0018*/ 	.dword	mrg32k3aM2
	.align		8
        /*0020*/ 	.dword	mrg32k3aM1SubSeq
	.align		8
        /*0028*/ 	.dword	mrg32k3aM2SubSeq
	.align		8
        /*0030*/ 	.dword	mrg32k3aM1Seq
	.align		8
        /*0038*/ 	.dword	mrg32k3aM2Seq


//--------------------- .nv.constant3             --------------------------
	.section	.nv.constant3,"a",@progbits
	.align	8
.nv.constant3:
	.type		__cr_lgamma_table,@object
	.size		__cr_lgamma_table,(.L_8 - __cr_lgamma_table)
__cr_lgamma_table:
        /*0000*/ 	.byte	0x00, 0x00, 0x00, 0x00, 0x00, 0x00, 0x00, 0x00, 0x00, 0x00, 0x00, 0x00, 0x00, 0x00, 0x00, 0x00
        /*0010*/ 	.byte	0xef, 0x39, 0xfa, 0xfe, 0x42, 0x2e, 0xe6, 0x3f, 0x02, 0x20, 0x2a, 0xfa, 0x0b, 0xab, 0xfc, 0x3f
        /*0020*/ 	.byte	0xf9, 0x2c, 0x92, 0x7c, 0xa7, 0x6c, 0x09, 0x40, 0xc9, 0x79, 0x44, 0x3c, 0x64, 0x26, 0x13, 0x40
        /*0030*/ 	.byte	0xca, 0x01, 0xcf, 0x3a, 0x27, 0x51, 0x1a, 0x40, 0x30, 0xcc, 0x2d, 0xf3, 0xe1, 0x0c, 0x21, 0x40
        /*0040*/ 	.byte	0x0d, 0xb7, 0xfc, 0x82, 0x8e, 0x35, 0x25, 0x40
.L_8:


//--------------------- .text._Z19KernelMetropolisOddPiP17curandStateXORWOWfi --------------------------
	.section	.text._Z19KernelMetropolisOddPiP17curandStateXORWOWfi,"ax",@progbits
	.align	128
        .global         _Z19KernelMetropolisOddPiP17curandStateXORWOWfi
        .type           _Z19KernelMetropolisOddPiP17curandStateXORWOWfi,@function
        .size           _Z19KernelMetropolisOddPiP17curandStateXORWOWfi,(.L_x_32 - _Z19KernelMetropolisOddPiP17curandStateXORWOWfi)
        .other          _Z19KernelMetropolisOddPiP17curandStateXORWOWfi,@"STO_CUDA_ENTRY STV_DEFAULT"
_Z19KernelMetropolisOddPiP17curandStateXORWOWfi:
.text._Z19KernelMetropolisOddPiP17curandStateXORWOWfi:
[----:B------:R-:W-:Y:S08]  /*0000*/  LDC R1, c[0x0][0x37c] ;  /* 0x0000df00ff017b82 */ /* 0x000ff00000000800 */
[----:B------:R-:W0:Y:S01]  /*0010*/  LDC R3, c[0x0][0x394] ;  /* 0x0000e500ff037b82 */ /* 0x000e220000000800 */
[----:B------:R-:W1:Y:S01]  /*0020*/  S2R R9, SR_TID.X ;  /* 0x0000000000097919 */ /* 0x000e620000002100 */
[----:B------:R-:W1:Y:S01]  /*0030*/  LDCU UR6, c[0x0][0x360] ;  /* 0x00006c00ff0677ac */ /* 0x000e620008000800 */
[----:B------:R-:W-:Y:S01]  /*0040*/  BSSY.RECONVERGENT B0, `(.L_x_0) ;  /* 0x00000f0000007945 */ /* 0x000fe20003800200 */
[----:B------:R-:W1:Y:S01]  /*0050*/  S2R R0, SR_CTAID.X ;  /* 0x0000000000007919 */ /* 0x000e620000002500 */
[----:B------:R-:W2:Y:S03]  /*0060*/  LDCU.64 UR4, c[0x0][0x358] ;  /* 0x00006b00ff0477ac */ /* 0x000ea60008000a00 */
[----:B------:R-:W3:Y:S01]  /*0070*/  LDC.64 R4, c[0x0][0x388] ;  /* 0x0000e200ff047b82 */ /* 0x000ee20000000a00 */
[----:B0-----:R-:W-:-:S02]  /*0080*/  LEA R2, R3, 0x1, 0x1 ;  /* 0x0000000103027811 */ /* 0x001fc400078e08ff */
[----:B------:R-:W-:Y:S01]  /*0090*/  ISETP.GT.AND P0, PT, R3, -0x1, PT ;  /* 0xffffffff0300780c */ /* 0x000fe20003f04270 */
[----:B------:R-:W-:Y:S01]  /*00a0*/  IMAD.MOV.U32 R3, RZ, RZ, -0x266e14b1 ;  /* 0xd991eb4fff037424 */ /* 0x000fe200078e00ff */
[----:B------:R-:W-:-:S04]  /*00b0*/  LOP3.LUT R2, R2, 0xaad26b49, RZ, 0x3c, !PT ;  /* 0xaad26b4902027812 */ /* 0x000fc800078e3cff */
[----:B------:R-:W-:Y:S01]  /*00c0*/  SEL R3, R3, 0x8bf16996, P0 ;  /* 0x8bf1699603037807 */ /* 0x000fe20000000000 */
[----:B------:R-:W-:-:S03]  /*00d0*/  IMAD R2, R2, 0x4182bed5, RZ ;  /* 0x4182bed502027824 */ /* 0x000fc600078e02ff */
[C---:B------:R-:W-:Y:S01]  /*00e0*/  LOP3.LUT R10, R3.reuse, 0x5491333, RZ, 0x3c, !PT ;  /* 0x05491333030a7812 */ /* 0x040fe200078e3cff */
[----:B-1----:R-:W-:Y:S01]  /*00f0*/  IMAD R9, R0, UR6, R9 ;  /* 0x0000000600097c24 */ /* 0x002fe2000f8e0209 */
[C---:B------:R-:W-:Y:S01]  /*0100*/  LOP3.LUT R12, R2.reuse, 0x159a55e5, RZ, 0x3c, !PT ;  /* 0x159a55e5020c7812 */ /* 0x040fe200078e3cff */
[C---:B------:R-:W-:Y:S02]  /*0110*/  IMAD.IADD R6, R2.reuse, 0x1, R3 ;  /* 0x0000000102067824 */ /* 0x040fe400078e0203 */
[----:B------:R-:W-:Y:S01]  /*0120*/  VIADD R13, R3, 0x1f123bb5 ;  /* 0x1f123bb5030d7836 */ /* 0x000fe20000000000 */
[C---:B------:R-:W-:Y:S01]  /*0130*/  ISETP.NE.AND P0, PT, R9.reuse, RZ, PT ;  /* 0x000000ff0900720c */ /* 0x040fe20003f05270 */
[C---:B------:R-:W-:Y:S02]  /*0140*/  VIADD R3, R2.reuse, 0x75bcd15 ;  /* 0x075bcd1502037836 */ /* 0x040fe40000000000 */
[----:B------:R-:W-:Y:S02]  /*0150*/  VIADD R11, R2, 0x583f19 ;  /* 0x00583f19020b7836 */ /* 0x000fe40000000000 */
[----:B---3--:R-:W-:-:S04]  /*0160*/  IMAD.WIDE R4, R9, 0x30, R4 ;  /* 0x0000003009047825 */ /* 0x008fc800078e0204 */
[----:B------:R-:W-:Y:S01]  /*0170*/  VIADD R2, R6, 0x64f0c9 ;  /* 0x0064f0c906027836 */ /* 0x000fe20000000000 */
[----:B--2---:R0:W-:Y:S04]  /*0180*/  STG.E.64 desc[UR4][R4.64+0x8], R12 ;  /* 0x0000080c04007986 */ /* 0x0041e8000c101b04 */
[----:B------:R0:W-:Y:S04]  /*0190*/  STG.E.64 desc[UR4][R4.64+0x10], R10 ;  /* 0x0000100a04007986 */ /* 0x0001e8000c101b04 */
[----:B------:R0:W-:Y:S01]  /*01a0*/  STG.E.64 desc[UR4][R4.64], R2 ;  /* 0x0000000204007986 */ /* 0x0001e2000c101b04 */
[----:B------:R-:W-:Y:S05]  /*01b0*/  @!P0 BRA `(.L_x_1) ;  /* 0x0000000c00608947 */ /* 0x000fea0003800000 */
[----:B0-----:R-:W-:Y:S01]  /*01c0*/  SHF.R.S32.HI R2, RZ, 0x1f, R9 ;  /* 0x0000001fff027819 */ /* 0x001fe20000011409 */
[----:B------:R-:W-:-:S07]  /*01d0*/  IMAD.MOV.U32 R8, RZ, RZ, RZ ;  /* 0x000000ffff087224 */ /* 0x000fce00078e00ff */
.L_x_7:
[----:B------:R-:W-:Y:S01]  /*01e0*/  LOP3.LUT R4, R9, 0x3, RZ, 0xc0, !PT ;  /* 0x0000000309047812 */ /* 0x000fe200078ec0ff */
[----:B------:R-:W-:Y:S03]  /*01f0*/  BSSY.RECONVERGENT B1, `(.L_x_2) ;  /* 0x00000ce000017945 */ /* 0x000fe60003800200 */
[----:B------:R-:W-:-:S04]  /*0200*/  ISETP.NE.U32.AND P0, PT, R4, RZ, PT ;  /* 0x000000ff0400720c */ /* 0x000fc80003f05070 */
[----:B------:R-:W-:-:S13]  /*0210*/  ISETP.NE.AND.EX P0, PT, RZ, RZ, PT, P0 ;  /* 0x000000ffff00720c */ /* 0x000fda0003f05300 */
[----:B0-----:R-:W-:Y:S05]  /*0220*/  @!P0 BRA `(.L_x_3) ;  /* 0x0000000c00288947 */ /* 0x001fea0003800000 */
[----:B------:R-:W0:Y:S01]  /*0230*/  LDC.64 R4, c[0x4][RZ] ;  /* 0x01000000ff047b82 */ /* 0x000e220000000a00 */
[----:B------:R-:W-:Y:S02]  /*0240*/  IMAD.MOV.U32 R14, RZ, RZ, RZ ;  /* 0x000000ffff0e7224 */ /* 0x000fe400078e00ff */
[----:B0-----:R-:W-:-:S07]  /*0250*/  IMAD.WIDE.U32 R4, R8, 0xc80, R4 ;  /* 0x00000c8008047825 */ /* 0x001fce00078e0004 */
.L_x_6:
[----:B------:R-:W-:Y:S01]  /*0260*/  IMAD.MOV.U32 R15, RZ, RZ, RZ ;  /* 0x000000ffff0f7224 */ /* 0x000fe200078e00ff */
[----:B0-----:R-:W-:Y:S02]  /*0270*/  CS2R R10, SRZ ;  /* 0x00000000000a7805 */ /* 0x001fe4000001ff00 */
[----:B------:R-:W-:Y:S01]  /*0280*/  CS2R R12, SRZ ;  /* 0x00000000000c7805 */ /* 0x000fe2000001ff00 */
[----:B------:R-:W-:-:S07]  /*0290*/  IMAD.MOV.U32 R3, RZ, RZ, RZ ;  /* 0x000000ffff037224 */ /* 0x000fce00078e00ff */
.L_x_5:
[----:B------:R-:W0:Y:S01]  /*02a0*/  S2R R17, SR_TID.X ;  /* 0x0000000000117919 */ /* 0x000e220000002100 */
[----:B------:R-:W1:Y:S01]  /*02b0*/  LDC.64 R6, c[0x0][0x388] ;  /* 0x0000e200ff067b82 */ /* 0x000e620000000a00 */
[----:B0-----:R-:W-:-:S04]  /*02c0*/  IMAD R17, R0, UR6, R17 ;  /* 0x0000000600117c24 */ /* 0x001fc8000f8e0211 */
[----:B-1----:R-:W-:-:S04]  /*02d0*/  IMAD.WIDE R6, R17, 0x30, R6 ;  /* 0x0000003011067825 */ /* 0x002fc800078e0206 */
[----:B------:R-:W-:-:S05]  /*02e0*/  IMAD.WIDE.U32 R6, R15, 0x4, R6 ;  /* 0x000000040f067825 */ /* 0x000fca00078e0006 */
[----:B------:R0:W5:Y:S01]  /*02f0*/  LDG.E R16, desc[UR4][R6.64+0x4] ;  /* 0x0000040406107981 */ /* 0x000162000c1e1900 */
[----:B------:R-:W-:-:S07]  /*0300*/  IMAD.MOV.U32 R17, RZ, RZ, RZ ;  /* 0x000000ffff117224 */ /* 0x000fce00078e00ff */
.L_x_4:
[----:B-----5:R-:W-:Y:S01]  /*0310*/  SHF.R.U32.HI R23, RZ, R17, R16 ;  /* 0x00000011ff177219 */ /* 0x020fe20000011610 */
[----:B0-----:R-:W-:-:S03]  /*0320*/  IMAD.SHL.U32 R6, R15, 0x20, RZ ;  /* 0x000000200f067824 */ /* 0x001fc600078e00ff */
[----:B------:R-:W-:Y:S01]  /*0330*/  LOP3.LUT R7, R23, 0x1, RZ, 0xc0, !PT ;  /* 0x0000000117077812 */ /* 0x000fe200078ec0ff */
[----:B------:R-:W-:-:S03]  /*0340*/  IMAD.IADD R6, R6, 0x1, R17 ;  /* 0x0000000106067824 */ /* 0x000fc600078e0211 */
[----:B------:R-:W-:Y:S01]  /*0350*/  ISETP.NE.U32.AND P0, PT, R7, 0x1, PT ;  /* 0x000000010700780c */ /* 0x000fe20003f05070 */
[----:B------:R-:W-:-:S03]  /*0360*/  IMAD R7, R6, 0x5, RZ ;  /* 0x0000000506077824 */ /* 0x000fc600078e02ff */
[----:B------:R-:W-:Y:S01]  /*0370*/  R2P PR, R23, 0x7e ;  /* 0x0000007e17007804 */ /* 0x000fe20000000000 */
[----:B------:R-:W-:-:S08]  /*0380*/  IMAD.WIDE.U32 R6, R7, 0x4, R4 ;  /* 0x0000000407067825 */ /* 0x000fd000078e0004 */
[----:B------:R-:W2:Y:S04]  /*0390*/  @!P0 LDG.E R20, desc[UR4][R6.64+0x10] ;  /* 0x0000100406148981 */ /* 0x000ea8000c1e1900 */
[----:B------:R-:W3:Y:S04]  /*03a0*/  @P1 LDG.E R22, desc[UR4][R6.64+0x24] ;  /* 0x0000240406161981 */ /* 0x000ee8000c1e1900 */
[----:B------:R-:W4:Y:S04]  /*03b0*/  @P2 LDG.E R24, desc[UR4][R6.64+0x38] ;  /* 0x0000380406182981 */ /* 0x000f28000c1e1900 */
[----:B------:R-:W4:Y:S04]  /*03c0*/  @P3 LDG.E R26, desc[UR4][R6.64+0x4c] ;  /* 0x00004c04061a3981 */ /* 0x000f28000c1e1900 */
[----:B------:R-:W4:Y:S04]  /*03d0*/  @P4 LDG.E R28, desc[UR4][R6.64+0x60] ;  /* 0x00006004061c4981 */ /* 0x000f28000c1e1900 */
[----:B------:R-:W4:Y:S04]  /*03e0*/  @!P0 LDG.E R18, desc[UR4][R6.64] ;  /* 0x0000000406128981 */ /* 0x000f28000c1e1900 */
[----:B------:R-:W4:Y:S04]  /*03f0*/  @!P0 LDG.E R19, desc[UR4][R6.64+0x4] ;  /* 0x0000040406138981 */ /* 0x000f28000c1e1900 */
[----:B------:R-:W4:Y:S04]  /*0400*/  @P5 LDG.E R21, desc[UR4][R6.64+0x74] ;  /* 0x0000740406155981 */ /* 0x000f28000c1e1900 */
[----:B------:R-:W4:Y:S04]  /*0410*/  @P1 LDG.E R25, desc[UR4][R6.64+0x20] ;  /* 0x0000200406191981 */ /* 0x000f28000c1e1900 */
[----:B------:R-:W4:Y:S01]  /*0420*/  @P3 LDG.E R27, desc[UR4][R6.64+0x48] ;  /* 0x00004804061b3981 */ /* 0x000f22000c1e1900 */
[----:B--2---:R-:W-:-:S03]  /*0430*/  @!P0 LOP3.LUT R11, R11, R20, RZ, 0x3c, !PT ;  /* 0x000000140b0b8212 */ /* 0x004fc600078e3cff */
[----:B------:R-:W2:Y:S01]  /*0440*/  @P1 LDG.E R20, desc[UR4][R6.64+0x14] ;  /* 0x0000140406141981 */ /* 0x000ea2000c1e1900 */
[----:B---3--:R-:W-:-:S03]  /*0450*/  @P1 LOP3.LUT R11, R11, R22, RZ, 0x3c, !PT ;  /* 0x000000160b0b1212 */ /* 0x008fc600078e3cff */
[----:B------:R-:W3:Y:S01]  /*0460*/  @P1 LDG.E R22, desc[UR4][R6.64+0x1c] ;  /* 0x00001c0406161981 */ /* 0x000ee2000c1e1900 */
[----:B----4-:R-:W-:-:S03]  /*0470*/  @P2 LOP3.LUT R11, R11, R24, RZ, 0x3c, !PT ;  /* 0x000000180b0b2212 */ /* 0x010fc600078e3cff */
[----:B------:R-:W4:Y:S01]  /*0480*/  @P2 LDG.E R24, desc[UR4][R6.64+0x28] ;  /* 0x0000280406182981 */ /* 0x000f22000c1e1900 */
[----:B------:R-:W-:-:S03]  /*0490*/  @P3 LOP3.LUT R11, R11, R26, RZ, 0x3c, !PT ;  /* 0x0000001a0b0b3212 */ /* 0x000fc600078e3cff */
[----:B------:R-:W3:Y:S01]  /*04a0*/  @P6 LDG.E R26, desc[UR4][R6.64+0x88] ;  /* 0x00008804061a6981 */ /* 0x000ee2000c1e1900 */
[----:B------:R-:W-:Y:S02]  /*04b0*/  @P4 LOP3.LUT R11, R11, R28, RZ, 0x3c, !PT ;  /* 0x0000001c0b0b4212 */ /* 0x000fe400078e3cff */
[----:B------:R-:W-:Y:S02]  /*04c0*/  @!P0 LOP3.LUT R3, R3, R18, RZ, 0x3c, !PT ;  /* 0x0000001203038212 */ /* 0x000fe400078e3cff */
[----:B------:R-:W3:Y:S01]  /*04d0*/  @!P0 LDG.E R18, desc[UR4][R6.64+0x8] ;  /* 0x0000080406128981 */ /* 0x000ee2000c1e1900 */
[----:B------:R-:W-:-:S03]  /*04e0*/  @!P0 LOP3.LUT R12, R12, R19, RZ, 0x3c, !PT ;  /* 0x000000130c0c8212 */ /* 0x000fc600078e3cff */
[----:B------:R-:W3:Y:S01]  /*04f0*/  @!P0 LDG.E R19, desc[UR4][R6.64+0xc] ;  /* 0x00000c0406138981 */ /* 0x000ee2000c1e1900 */
[----:B------:R-:W-:-:S03]  /*0500*/  @P5 LOP3.LUT R11, R11, R21, RZ, 0x3c, !PT ;  /* 0x000000150b0b5212 */ /* 0x000fc600078e3cff */
[----:B------:R-:W3:Y:S01]  /*0510*/  @P1 LDG.E R21, desc[UR4][R6.64+0x18] ;  /* 0x0000180406151981 */ /* 0x000ee2000c1e1900 */
[----:B--2---:R-:W-:-:S03]  /*0520*/  @P1 LOP3.LUT R3, R3, R20, RZ, 0x3c, !PT ;  /* 0x0000001403031212 */ /* 0x004fc600078e3cff */
[----:B------:R-:W2:Y:S01]  /*0530*/  @P3 LDG.E R20, desc[UR4][R6.64+0x3c] ;  /* 0x00003c0406143981 */ /* 0x000ea2000c1e1900 */
[----:B----4-:R-:W-:-:S03]  /*0540*/  @P2 LOP3.LUT R3, R3, R24, RZ, 0x3c, !PT ;  /* 0x0000001803032212 */ /* 0x010fc600078e3cff */
[----:B------:R-:W4:Y:S01]  /*0550*/  @P4 LDG.E R24, desc[UR4][R6.64+0x50] ;  /* 0x0000500406184981 */ /* 0x000f22000c1e1900 */
[----:B---3--:R-:W-:-:S03]  /*0560*/  @!P0 LOP3.LUT R13, R13, R18, RZ, 0x3c, !PT ;  /* 0x000000120d0d8212 */ /* 0x008fc600078e3cff */
[----:B------:R-:W3:Y:S01]  /*0570*/  @P2 LDG.E R18, desc[UR4][R6.64+0x30] ;  /* 0x0000300406122981 */ /* 0x000ee2000c1e1900 */
[----:B------:R-:W-:-:S03]  /*0580*/  @!P0 LOP3.LUT R10, R10, R19, RZ, 0x3c, !PT ;  /* 0x000000130a0a8212 */ /* 0x000fc600078e3cff */
[----:B------:R-:W3:Y:S01]  /*0590*/  @P2 LDG.E R19, desc[UR4][R6.64+0x2c] ;  /* 0x00002c0406132981 */ /* 0x000ee2000c1e1900 */
[----:B------:R-:W-:-:S03]  /*05a0*/  @P1 LOP3.LUT R12, R12, R21, RZ, 0x3c, !PT ;  /* 0x000000150c0c1212 */ /* 0x000fc600078e3cff */
[----:B------:R-:W3:Y:S01]  /*05b0*/  @P2 LDG.E R21, desc[UR4][R6.64+0x34] ;  /* 0x0000340406152981 */ /* 0x000ee2000c1e1900 */
[----:B------:R-:W-:Y:S02]  /*05c0*/  @P1 LOP3.LUT R13, R13, R22, RZ, 0x3c, !PT ;  /* 0x000000160d0d1212 */ /* 0x000fe400078e3cff */
[----:B------:R-:W-:Y:S01]  /*05d0*/  @P1 LOP3.LUT R10, R10, R25, RZ, 0x3c, !PT ;  /* 0x000000190a0a1212 */ /* 0x000fe200078e3cff */
[----:B------:R-:W3:Y:S04]  /*05e0*/  @P3 LDG.E R22, desc[UR4][R6.64+0x44] ;  /* 0x0000440406163981 */ /* 0x000ee8000c1e1900 */
[----:B------:R-:W3:Y:S01]  /*05f0*/  @P3 LDG.E R25, desc[UR4][R6.64+0x40] ;  /* 0x0000400406193981 */ /* 0x000ee2000c1e1900 */
[----:B--2---:R-:W-:-:S03]  /*0600*/  @P3 LOP3.LUT R3, R3, R20, RZ, 0x3c, !PT ;  /* 0x0000001403033212 */ /* 0x004fc600078e3cff */
[----:B------:R-:W2:Y:S01]  /*0610*/  @P5 LDG.E R20, desc[UR4][R6.64+0x64] ;  /* 0x0000640406145981 */ /* 0x000ea2000c1e1900 */
[----:B----4-:R-:W-:-:S03]  /*0620*/  @P4 LOP3.LUT R3, R3, R24, RZ, 0x3c, !PT ;  /* 0x0000001803034212 */ /* 0x010fc600078e3cff */
[----:B------:R-:W4:Y:S01]  /*0630*/  @P6 LDG.E R24, desc[UR4][R6.64+0x78] ;  /* 0x0000780406186981 */ /* 0x000f22000c1e1900 */
[----:B---3--:R-:W-:-:S03]  /*0640*/  @P2 LOP3.LUT R13, R13, R18, RZ, 0x3c, !PT ;  /* 0x000000120d0d2212 */ /* 0x008fc600078e3cff */
[----:B------:R-:W3:Y:S01]  /*0650*/  @P4 LDG.E R18, desc[UR4][R6.64+0x58] ;  /* 0x0000580406124981 */ /* 0x000ee2000c1e1900 */
[----:B------:R-:W-:-:S03]  /*0660*/  @P2 LOP3.LUT R12, R12, R19, RZ, 0x3c, !PT ;  /* 0x000000130c0c2212 */ /* 0x000fc600078e3cff */
[----:B------:R-:W3:Y:S01]  /*0670*/  @P4 LDG.E R19, desc[UR4][R6.64+0x54] ;  /* 0x0000540406134981 */ /* 0x000ee2000c1e1900 */
[----:B------:R-:W-:-:S03]  /*0680*/  @P2 LOP3.LUT R10, R10, R21, RZ, 0x3c, !PT ;  /* 0x000000150a0a2212 */ /* 0x000fc600078e3cff */
[----:B------:R-:W3:Y:S01]  /*0690*/  @P4 LDG.E R21, desc[UR4][R6.64+0x5c] ;  /* 0x00005c0406154981 */ /* 0x000ee2000c1e1900 */
[----:B------:R-:W-:Y:S02]  /*06a0*/  @P3 LOP3.LUT R13, R13, R22, RZ, 0x3c, !PT ;  /* 0x000000160d0d3212 */ /* 0x000fe400078e3cff */
[----:B------:R-:W-:Y:S01]  /*06b0*/  @P3 LOP3.LUT R10, R10, R27, RZ, 0x3c, !PT ;  /* 0x0000001b0a0a3212 */ /* 0x000fe200078e3cff */
[----:B------:R-:W3:Y:S01]  /*06c0*/  @P5 LDG.E R22, desc[UR4][R6.64+0x6c] ;  /* 0x00006c0406165981 */ /* 0x000ee2000c1e1900 */
[----:B------:R-:W-:-:S03]  /*06d0*/  @P3 LOP3.LUT R12, R12, R25, RZ, 0x3c, !PT ;  /* 0x000000190c0c3212 */ /* 0x000fc600078e3cff */
[----:B------:R-:W3:Y:S04]  /*06e0*/  @P5 LDG.E R25, desc[UR4][R6.64+0x68] ;  /* 0x0000680406195981 */ /* 0x000ee8000c1e1900 */
[----:B------:R-:W3:Y:S01]  /*06f0*/  @P5 LDG.E R27, desc[UR4][R6.64+0x70] ;  /* 0x00007004061b5981 */ /* 0x000ee2000c1e1900 */
[----:B------:R-:W-:Y:S02]  /*0700*/  LOP3.LUT P0, RZ, R23, 0x80, RZ, 0xc0, !PT ;  /* 0x0000008017ff7812 */ /* 0x000fe4000780c0ff */
[----:B--2---:R-:W-:-:S11]  /*0710*/  @P5 LOP3.LUT R3, R3, R20, RZ, 0x3c, !PT ;  /* 0x0000001403035212 */ /* 0x004fd600078e3cff */
        /* <DEDUP_REMOVED lines=15> */
[----:B------:R-:W-:Y:S02]  /*0810*/  @P6 LOP3.LUT R11, R11, R26, RZ, 0x3c, !PT ;  /* 0x0000001a0b0b6212 */ /* 0x000fe400078e3cff */
[----:B--2---:R-:W-:Y:S02]  /*0820*/  @P0 LOP3.LUT R3, R3, R20, RZ, 0x3c, !PT ;  /* 0x0000001403030212 */ /* 0x004fe400078e3cff */
[----:B----4-:R-:W-:Y:S02]  /*0830*/  @P0 LOP3.LUT R11, R11, R24, RZ, 0x3c, !PT ;  /* 0x000000180b0b0212 */ /* 0x010fe400078e3cff */
[----:B---3--:R-:W-:Y:S02]  /*0840*/  @P6 LOP3.LUT R13, R13, R18, RZ, 0x3c, !PT ;  /* 0x000000120d0d6212 */ /* 0x008fe400078e3cff */
[----:B------:R-:W-:Y:S02]  /*0850*/  @P6 LOP3.LUT R12, R12, R19, RZ, 0x3c, !PT ;  /* 0x000000130c0c6212 */ /* 0x000fe400078e3cff */
[----:B------:R-:W-:-:S02]  /*0860*/  @P6 LOP3.LUT R10, R10, R21, RZ, 0x3c, !PT ;  /* 0x000000150a0a6212 */ /* 0x000fc400078e3cff */
[----:B------:R-:W-:Y:S02]  /*0870*/  @P0 LOP3.LUT R13, R13, R22, RZ, 0x3c, !PT ;  /* 0x000000160d0d0212 */ /* 0x000fe400078e3cff */
[----:B------:R-:W-:Y:S02]  /*0880*/  @P0 LOP3.LUT R12, R12, R25, RZ, 0x3c, !PT ;  /* 0x000000190c0c0212 */ /* 0x000fe400078e3cff */
[----:B------:R-:W-:Y:S02]  /*0890*/  @P0 LOP3.LUT R10, R10, R27, RZ, 0x3c, !PT ;  /* 0x0000001b0a0a0212 */ /* 0x000fe400078e3cff */
[----:B------:R-:W-:-:S13]  /*08a0*/  R2P PR, R23.B1, 0x7f ;  /* 0x0000007f17007804 */ /* 0x000fda0000001000 */
[----:B------:R-:W2:Y:S04]  /*08b0*/  @P0 LDG.E R18, desc[UR4][R6.64+0xa0] ;  /* 0x0000a00406120981 */ /* 0x000ea8000c1e1900 */
[----:B------:R-:W3:Y:S04]  /*08c0*/  @P0 LDG.E R20, desc[UR4][R6.64+0xa8] ;  /* 0x0000a80406140981 */ /* 0x000ee8000c1e1900 */
[----:B------:R-:W4:Y:S04]  /*08d0*/  @P1 LDG.E R22, desc[UR4][R6.64+0xbc] ;  /* 0x0000bc0406161981 */ /* 0x000f28000c1e1900 */
[----:B------:R-:W4:Y:S04]  /*08e0*/  @P1 LDG.E R24, desc[UR4][R6.64+0xc4] ;  /* 0x0000c40406181981 */ /* 0x000f28000c1e1900 */
[----:B------:R-:W4:Y:S04]  /*08f0*/  @P0 LDG.E R19, desc[UR4][R6.64+0xa4] ;  /* 0x0000a40406130981 */ /* 0x000f28000c1e1900 */
[----:B------:R-:W4:Y:S04]  /*0900*/  @P0 LDG.E R21, desc[UR4][R6.64+0xac] ;  /* 0x0000ac0406150981 */ /* 0x000f28000c1e1900 */
[----:B------:R-:W4:Y:S04]  /*0910*/  @P1 LDG.E R25, desc[UR4][R6.64+0xb8] ;  /* 0x0000b80406191981 */ /* 0x000f28000c1e1900 */
[----:B------:R-:W4:Y:S04]  /*0920*/  @P2 LDG.E R26, desc[UR4][R6.64+0xc8] ;  /* 0x0000c804061a2981 */ /* 0x000f28000c1e1900 */
[----:B------:R-:W4:Y:S04]  /*0930*/  @P1 LDG.E R27, desc[UR4][R6.64+0xc0] ;  /* 0x0000c004061b1981 */ /* 0x000f28000c1e1900 */
[----:B------:R-:W4:Y:S01]  /*0940*/  @P3 LDG.E R28, desc[UR4][R6.64+0xec] ;  /* 0x0000ec04061c3981 */ /* 0x000f22000c1e1900 */
[----:B--2---:R-:W-:-:S03]  /*0950*/  @P0 LOP3.LUT R3, R3, R18, RZ, 0x3c, !PT ;  /* 0x0000001203030212 */ /* 0x004fc600078e3cff */
[----:B------:R-:W2:Y:S01]  /*0960*/  @P0 LDG.E R18, desc[UR4][R6.64+0xb0] ;  /* 0x0000b00406120981 */ /* 0x000ea2000c1e1900 */
[----:B---3--:R-:W-:-:S03]  /*0970*/  @P0 LOP3.LUT R13, R13, R20, RZ, 0x3c, !PT ;  /* 0x000000140d0d0212 */ /* 0x008fc600078e3cff */
[----:B------:R-:W3:Y:S01]  /*0980*/  @P1 LDG.E R20, desc[UR4][R6.64+0xb4] ;  /* 0x0000b40406141981 */ /* 0x000ee2000c1e1900 */
[----:B----4-:R-:W-:-:S03]  /*0990*/  @P1 LOP3.LUT R13, R13, R22, RZ, 0x3c, !PT ;  /* 0x000000160d0d1212 */ /* 0x010fc600078e3cff */
[----:B------:R-:W4:Y:S01]  /*09a0*/  @P2 LDG.E R22, desc[UR4][R6.64+0xd8] ;  /* 0x0000d80406162981 */ /* 0x000f22000c1e1900 */
[----:B------:R-:W-:-:S03]  /*09b0*/  @P0 LOP3.LUT R12, R12, R19, RZ, 0x3c, !PT ;  /* 0x000000130c0c0212 */ /* 0x000fc600078e3cff */
[----:B------:R-:W4:Y:S01]  /*09c0*/  @P2 LDG.E R19, desc[UR4][R6.64+0xcc] ;  /* 0x0000cc0406132981 */ /* 0x000f22000c1e1900 */
[----:B------:R-:W-:-:S03]  /*09d0*/  @P0 LOP3.LUT R10, R10, R21, RZ, 0x3c, !PT ;  /* 0x000000150a0a0212 */ /* 0x000fc600078e3cff */
[----:B------:R-:W4:Y:S01]  /*09e0*/  @P2 LDG.E R21, desc[UR4][R6.64+0xd4] ;  /* 0x0000d40406152981 */ /* 0x000f22000c1e1900 */
[----:B------:R-:W-:-:S03]  /*09f0*/  @P1 LOP3.LUT R12, R12, R25, RZ, 0x3c, !PT ;  /* 0x000000190c0c1212 */ /* 0x000fc600078e3cff */
[----:B------:R-:W4:Y:S01]  /*0a00*/  @P3 LDG.E R25, desc[UR4][R6.64+0xe8] ;  /* 0x0000e80406193981 */ /* 0x000f22000c1e1900 */
[----:B--2---:R-:W-:-:S03]  /*0a10*/  @P0 LOP3.LUT R11, R11, R18, RZ, 0x3c, !PT ;  /* 0x000000120b0b0212 */ /* 0x004fc600078e3cff */
[----:B------:R-:W2:Y:S01]  /*0a20*/  @P4 LDG.E R18, desc[UR4][R6.64+0xf0] ;  /* 0x0000f00406124981 */ /* 0x000ea2000c1e1900 */
[----:B------:R-:W-:-:S03]  /*0a30*/  @P1 LOP3.LUT R11, R11, R24, RZ, 0x3c, !PT ;  /* 0x000000180b0b1212 */ /* 0x000fc600078e3cff */
[----:B------:R-:W2:Y:S01]  /*0a40*/  @P3 LDG.E R24, desc[UR4][R6.64+0xdc] ;  /* 0x0000dc0406183981 */ /* 0x000ea2000c1e1900 */
[----:B---3--:R-:W-:-:S03]  /*0a50*/  @P1 LOP3.LUT R3, R3, R20, RZ, 0x3c, !PT ;  /* 0x0000001403031212 */ /* 0x008fc600078e3cff */
[----:B------:R-:W3:Y:S01]  /*0a60*/  @P2 LDG.E R20, desc[UR4][R6.64+0xd0] ;  /* 0x0000d00406142981 */ /* 0x000ee2000c1e1900 */
[----:B------:R-:W-:Y:S02]  /*0a70*/  LOP3.LUT P0, RZ, R23, 0x8000, RZ, 0xc0, !PT ;  /* 0x0000800017ff7812 */ /* 0x000fe4000780c0ff */
[----:B------:R-:W-:Y:S01]  /*0a80*/  @P2 LOP3.LUT R3, R3, R26, RZ, 0x3c, !PT ;  /* 0x0000001a03032212 */ /* 0x000fe200078e3cff */
[----:B------:R-:W3:Y:S04]  /*0a90*/  @P3 LDG.E R23, desc[UR4][R6.64+0xe0] ;  /* 0x0000e00406173981 */ /* 0x000ee8000c1e1900 */
[----:B------:R-:W3:Y:S01]  /*0aa0*/  @P3 LDG.E R26, desc[UR4][R6.64+0xe4] ;  /* 0x0000e404061a3981 */ /* 0x000ee2000c1e1900 */
[----:B------:R-:W-:Y:S02]  /*0ab0*/  @P1 LOP3.LUT R10, R10, R27, RZ, 0x3c, !PT ;  /* 0x0000001b0a0a1212 */ /* 0x000fe400078e3cff */
[----:B----4-:R-:W-:-:S02]  /*0ac0*/  @P2 LOP3.LUT R11, R11, R22, RZ, 0x3c, !PT ;  /* 0x000000160b0b2212 */ /* 0x010fc400078e3cff */
[----:B------:R-:W4:Y:S01]  /*0ad0*/  @P4 LDG.E R22, desc[UR4][R6.64+0x100] ;  /* 0x0001000406164981 */ /* 0x000f22000c1e1900 */
[----:B------:R-:W-:Y:S02]  /*0ae0*/  @P2 LOP3.LUT R12, R12, R19, RZ, 0x3c, !PT ;  /* 0x000000130c0c2212 */ /* 0x000fe400078e3cff */
[----:B------:R-:W-:Y:S01]  /*0af0*/  @P2 LOP3.LUT R10, R10, R21, RZ, 0x3c, !PT ;  /* 0x000000150a0a2212 */ /* 0x000fe200078e3cff */
[----:B------:R-:W4:Y:S04]  /*0b00*/  @P4 LDG.E R19, desc[UR4][R6.64+0xf4] ;  /* 0x0000f40406134981 */ /* 0x000f28000c1e1900 */
[----:B------:R-:W4:Y:S01]  /*0b10*/  @P4 LDG.E R21, desc[UR4][R6.64+0xfc] ;  /* 0x0000fc0406154981 */ /* 0x000f22000c1e1900 */
[----:B------:R-:W-:-:S03]  /*0b20*/  @P3 LOP3.LUT R10, R10, R25, RZ, 0x3c, !PT ;  /* 0x000000190a0a3212 */ /* 0x000fc600078e3cff */
[----:B------:R-:W4:Y:S01]  /*0b30*/  @P5 LDG.E R25, desc[UR4][R6.64+0x110] ;  /* 0x0001100406195981 */ /* 0x000f22000c1e1900 */
[----:B--2---:R-:W-:-:S03]  /*0b40*/  @P3 LOP3.LUT R3, R3, R24, RZ, 0x3c, !PT ;  /* 0x0000001803033212 */ /* 0x004fc600078e3cff */
[----:B------:R-:W2:Y:S01]  /*0b50*/  @P5 LDG.E R24, desc[UR4][R6.64+0x104] ;  /* 0x0001040406185981 */ /* 0x000ea2000c1e1900 */
[----:B---3--:R-:W-:Y:S02]  /*0b60*/  @P2 LOP3.LUT R13, R13, R20, RZ, 0x3c, !PT ;  /* 0x000000140d0d2212 */ /* 0x008fe400078e3cff */
[----:B------:R-:W-:Y:S01]  /*0b70*/  @P4 LOP3.LUT R3, R3, R18, RZ, 0x3c, !PT ;  /* 0x0000001203034212 */ /* 0x000fe200078e3cff */
[----:B------:R-:W3:Y:S01]  /*0b80*/  @P4 LDG.E R20, desc[UR4][R6.64+0xf8] ;  /* 0x0000f80406144981 */ /* 0x000ee2000c1e1900 */
[----:B------:R-:W-:-:S03]  /*0b90*/  @P3 LOP3.LUT R12, R12, R23, RZ, 0x3c, !PT ;  /* 0x000000170c0c3212 */ /* 0x000fc600078e3cff */
[----:B------:R-:W3:Y:S01]  /*0ba0*/  @P5 LDG.E R18, desc[UR4][R6.64+0x114] ;  /* 0x0001140406125981 */ /* 0x000ee2000c1e1900 */
[----:B------:R-:W-:-:S03]  /*0bb0*/  @P3 LOP3.LUT R13, R13, R26, RZ, 0x3c, !PT ;  /* 0x0000001a0d0d3212 */ /* 0x000fc600078e3cff */
[----:B------:R-:W3:Y:S04]  /*0bc0*/  @P5 LDG.E R23, desc[UR4][R6.64+0x108] ;  /* 0x0001080406175981 */ /* 0x000ee8000c1e1900 */
[----:B------:R-:W3:Y:S01]  /*0bd0*/  @P5 LDG.E R26, desc[UR4][R6.64+0x10c] ;  /* 0x00010c04061a5981 */ /* 0x000ee2000c1e1900 */
[----:B------:R-:W-:Y:S02]  /*0be0*/  @P3 LOP3.LUT R11, R11, R28, RZ, 0x3c, !PT ;  /* 0x0000001c0b0b3212 */ /* 0x000fe400078e3cff */
[----:B----4-:R-:W-:Y:S01]  /*0bf0*/  @P4 LOP3.LUT R12, R12, R19, RZ, 0x3c, !PT ;  /* 0x000000130c0c4212 */ /* 0x010fe200078e3cff */
[----:B------:R-:W4:Y:S01]  /*0c00*/  @P0 LDG.E R28, desc[UR4][R6.64+0x13c] ;  /* 0x00013c04061c0981 */ /* 0x000f22000c1e1900 */
[----:B------:R-:W-:Y:S02]  /*0c10*/  @P4 LOP3.LUT R11, R11, R22, RZ, 0x3c, !PT ;  /* 0x000000160b0b4212 */ /* 0x000fe400078e3cff */
[----:B------:R-:W-:Y:S01]  /*0c20*/  @P4 LOP3.LUT R10, R10, R21, RZ, 0x3c, !PT ;  /* 0x000000150a0a4212 */ /* 0x000fe200078e3cff */
[----:B------:R-:W4:Y:S04]  /*0c30*/  @P6 LDG.E R19, desc[UR4][R6.64+0x11c] ;  /* 0x00011c0406136981 */ /* 0x000f28000c1e1900 */
[----:B------:R-:W4:Y:S01]  /*0c40*/  @P6 LDG.E R22, desc[UR4][R6.64+0x120] ;  /* 0x0001200406166981 */ /* 0x000f22000c1e1900 */
[----:B------:R-:W-:-:S03]  /*0c50*/  @P5 LOP3.LUT R10, R10, R25, RZ, 0x3c, !PT ;  /* 0x000000190a0a5212 */ /* 0x000fc600078e3cff */
[----:B------:R-:W4:Y:S04]  /*0c60*/  @P6 LDG.E R21, desc[UR4][R6.64+0x124] ;  /* 0x0001240406156981 */ /* 0x000f28000c1e1900 */
[----:B------:R-:W4:Y:S01]  /*0c70*/  @P0 LDG.E R25, desc[UR4][R6.64+0x138] ;  /* 0x0001380406190981 */ /* 0x000f22000c1e1900 */
[----:B--2---:R-:W-:-:S03]  /*0c80*/  @P5 LOP3.LUT R3, R3, R24, RZ, 0x3c, !PT ;  /* 0x0000001803035212 */ /* 0x004fc600078e3cff */
[----:B------:R-:W2:Y:S01]  /*0c90*/  @P0 LDG.E R24, desc[UR4][R6.64+0x12c] ;  /* 0x00012c0406180981 */ /* 0x000ea2000c1e1900 */
[----:B---3--:R-:W-:-:S03]  /*0ca0*/  @P4 LOP3.LUT R13, R13, R20, RZ, 0x3c, !PT ;  /* 0x000000140d0d4212 */ /* 0x008fc600078e3cff */
[----:B------:R-:W3:Y:S01]  /*0cb0*/  @P6 LDG.E R20, desc[UR4][R6.64+0x118] ;  /* 0x0001180406146981 */ /* 0x000ee2000c1e1900 */
[----:B------:R-:W-:-:S03]  /*0cc0*/  @P5 LOP3.LUT R11, R11, R18, RZ, 0x3c, !PT ;  /* 0x000000120b0b5212 */ /* 0x000fc600078e3cff */
[----:B------:R-:W2:Y:S01]  /*0cd0*/  @P6 LDG.E R18, desc[UR4][R6.64+0x128] ;  /* 0x0001280406126981 */ /* 0x000ea2000c1e1900 */
[----:B------:R-:W-:-:S03]  /*0ce0*/  @P5 LOP3.LUT R12, R12, R23, RZ, 0x3c, !PT ;  /* 0x000000170c0c5212 */ /* 0x000fc600078e3cff */
[----:B------:R-:W2:Y:S01]  /*0cf0*/  @P0 LDG.E R23, desc[UR4][R6.64+0x130] ;  /* 0x0001300406170981 */ /* 0x000ea2000c1e1900 */
[----:B------:R-:W-:-:S03]  /*0d00*/  @P5 LOP3.LUT R13, R13, R26, RZ, 0x3c, !PT ;  /* 0x0000001a0d0d5212 */ /* 0x000fc600078e3cff */
[----:B------:R-:W2:Y:S01]  /*0d10*/  @P0 LDG.E R26, desc[UR4][R6.64+0x134] ;  /* 0x00013404061a0981 */ /* 0x000ea2000c1e1900 */
[----:B------:R-:W-:-:S05]  /*0d20*/  VIADD R17, R17, 0x10 ;  /* 0x0000001011117836 */ /* 0x000fca0000000000 */
[----:B------:R-:W-:Y:S02]  /*0d30*/  ISETP.NE.AND P1, PT, R17, 0x20, PT ;  /* 0x000000201100780c */ /* 0x000fe40003f25270 */
[----:B----4-:R-:W-:Y:S02]  /*0d40*/  @P6 LOP3.LUT R12, R12, R19, RZ, 0x3c, !PT ;  /* 0x000000130c0c6212 */ /* 0x010fe400078e3cff */
[----:B------:R-:W-:Y:S02]  /*0d50*/  @P6 LOP3.LUT R13, R13, R22, RZ, 0x3c, !PT ;  /* 0x000000160d0d6212 */ /* 0x000fe400078e3cff */
[----:B------:R-:W-:-:S04]  /*0d60*/  @P6 LOP3.LUT R10, R10, R21, RZ, 0x3c, !PT ;  /* 0x000000150a0a6212 */ /* 0x000fc800078e3cff */
[----:B------:R-:W-:Y:S02]  /*0d70*/  @P0 LOP3.LUT R10, R10, R25, RZ, 0x3c, !PT ;  /* 0x000000190a0a0212 */ /* 0x000fe400078e3cff */
[----:B---3--:R-:W-:Y:S02]  /*0d80*/  @P6 LOP3.LUT R3, R3, R20, RZ, 0x3c, !PT ;  /* 0x0000001403036212 */ /* 0x008fe400078e3cff */
[----:B--2---:R-:W-:Y:S02]  /*0d90*/  @P6 LOP3.LUT R11, R11, R18, RZ, 0x3c, !PT ;  /* 0x000000120b0b6212 */ /* 0x004fe400078e3cff */
[----:B------:R-:W-:Y:S02]  /*0da0*/  @P0 LOP3.LUT R3, R3, R24, RZ, 0x3c, !PT ;  /* 0x0000001803030212 */ /* 0x000fe400078e3cff */
[----:B------:R-:W-:Y:S02]  /*0db0*/  @P0 LOP3.LUT R12, R12, R23, RZ, 0x3c, !PT ;  /* 0x000000170c0c0212 */ /* 0x000fe400078e3cff */
[----:B------:R-:W-:-:S02]  /*0dc0*/  @P0 LOP3.LUT R11, R11, R28, RZ, 0x3c, !PT ;  /* 0x0000001c0b0b0212 */ /* 0x000fc400078e3cff */
[----:B------:R-:W-:Y:S01]  /*0dd0*/  @P0 LOP3.LUT R13, R13, R26, RZ, 0x3c, !PT ;  /* 0x0000001a0d0d0212 */ /* 0x000fe200078e3cff */
[----:B------:R-:W-:Y:S06]  /*0de0*/  @P1 BRA `(.L_x_4) ;  /* 0xfffffff400481947 */ /* 0x000fec000383ffff */
[----:B------:R-:W-:-:S05]  /*0df0*/  VIADD R15, R15, 0x1 ;  /* 0x000000010f0f7836 */ /* 0x000fca0000000000 */
[----:B------:R-:W-:-:S13]  /*0e00*/  ISETP.NE.AND P0, PT, R15, 0x5, PT ;  /* 0x000000050f00780c */ /* 0x000fda0003f05270 */
[----:B------:R-:W-:Y:S05]  /*0e10*/  @P0 BRA `(.L_x_5) ;  /* 0xfffffff400200947 */ /* 0x000fea000383ffff */
[----:B------:R-:W0:Y:S01]  /*0e20*/  S2R R15, SR_TID.X ;  /* 0x00000000000f7919 */ /* 0x000e220000002100 */
[----:B------:R-:W1:Y:S01]  /*0e30*/  LDC.64 R6, c[0x0][0x388] ;  /* 0x0000e200ff067b82 */ /* 0x000e620000000a00 */
[----:B------:R-:W-:Y:S02]  /*0e40*/  VIADD R14, R14, 0x1 ;  /* 0x000000010e0e7836 */ /* 0x000fe40000000000 */
[----:B0-----:R-:W-:-:S04]  /*0e50*/  IMAD R15, R0, UR6, R15 ;  /* 0x00000006000f7c24 */ /* 0x001fc8000f8e020f */
[----:B-1----:R-:W-:Y:S01]  /*0e60*/  IMAD.WIDE R6, R15, 0x30, R6 ;  /* 0x000000300f067825 */ /* 0x002fe200078e0206 */
[----:B------:R-:W-:-:S04]  /*0e70*/  LOP3.LUT R15, R9, 0x3, RZ, 0xc0, !PT ;  /* 0x00000003090f7812 */ /* 0x000fc800078ec0ff */
[----:B------:R0:W-:Y:S01]  /*0e80*/  STG.E desc[UR4][R6.64+0x4], R3 ;  /* 0x0000040306007986 */ /* 0x0001e2000c101904 */
[----:B------:R-:W-:-:S03]  /*0e90*/  ISETP.GE.U32.AND P0, PT, R14, R15, PT ;  /* 0x0000000f0e00720c */ /* 0x000fc60003f06070 */
[----:B------:R0:W-:Y:S04]  /*0ea0*/  STG.E.64 desc[UR4][R6.64+0x8], R12 ;  /* 0x0000080c06007986 */ /* 0x0001e8000c101b04 */
[----:B------:R0:W-:Y:S06]  /*0eb0*/  STG.E.64 desc[UR4][R6.64+0x10], R10 ;  /* 0x0000100a06007986 */ /* 0x0001ec000c101b04 */
[----:B------:R-:W-:Y:S05]  /*0ec0*/  @!P0 BRA `(.L_x_6) ;  /* 0xfffffff000e48947 */ /* 0x000fea000383ffff */
.L_x_3:
[----:B------:R-:W-:Y:S05]  /*0ed0*/  BSYNC.RECONVERGENT B1 ;  /* 0x0000000000017941 */ /* 0x000fea0003800200 */
.L_x_2:
[C---:B------:R-:W-:Y:S01]  /*0ee0*/  ISETP.GT.U32.AND P0, PT, R9.reuse, 0x3, PT ;  /* 0x000000030900780c */ /* 0x040fe20003f04070 */
[----:B------:R-:W-:Y:S01]  /*0ef0*/  VIADD R8, R8, 0x1 ;  /* 0x0000000108087836 */ /* 0x000fe20000000000 */
[--C-:B------:R-:W-:Y:S02]  /*0f00*/  SHF.R.U64 R9, R9, 0x2, R2.reuse ;  /* 0x0000000209097819 */ /* 0x100fe40000001202 */
[----:B------:R-:W-:Y:S02]  /*0f10*/  ISETP.GT.U32.AND.EX P0, PT, R2, RZ, PT, P0 ;  /* 0x000000ff0200720c */ /* 0x000fe40003f04100 */
[----:B------:R-:W-:-:S11]  /*0f20*/  SHF.R.U32.HI R2, RZ, 0x2, R2 ;  /* 0x00000002ff027819 */ /* 0x000fd60000011602 */
[----:B------:R-:W-:Y:S05]  /*0f30*/  @P0 BRA `(.L_x_7) ;  /* 0xfffffff000a80947 */ /* 0x000fea000383ffff */
.L_x_1:
[----:B------:R-:W-:Y:S05]  /*0f40*/  BSYNC.RECONVERGENT B0 ;  /* 0x0000000000007941 */ /* 0x000fea0003800200 */
.L_x_0:
[----:B------:R-:W1:Y:S01]  /*0f50*/  S2R R15, SR_TID.X ;  /* 0x00000000000f7919 */ /* 0x000e620000002100 */
[----:B0-----:R-:W0:Y:S01]  /*0f60*/  LDC.64 R6, c[0x0][0x388] ;  /* 0x0000e200ff067b82 */ /* 0x001e220000000a00 */
[C---:B------:R-:W-:Y:S01]  /*0f70*/  IMAD.SHL.U32 R4, R0.reuse, 0x40, RZ ;  /* 0x0000004000047824 */ /* 0x040fe200078e00ff */
[----:B------:R-:W-:Y:S01]  /*0f80*/  BSSY.RECONVERGENT B0, `(.L_x_8) ;  /* 0x0000060000007945 */ /* 0x000fe20003800200 */
[----:B------:R-:W-:-:S03]  /*0f90*/  IMAD.SHL.U32 R2, R0, 0x10, RZ ;  /* 0x0000001000027824 */ /* 0x000fc600078e00ff */
[----:B------:R-:W-:Y:S02]  /*0fa0*/  LOP3.LUT R4, R4, 0xc0, RZ, 0xc0, !PT ;  /* 0x000000c004047812 */ /* 0x000fe400078ec0ff */
[----:B------:R-:W-:Y:S02]  /*0fb0*/  LOP3.LUT R2, R2, 0xffffc0, RZ, 0xc0, !PT ;  /* 0x00ffffc002027812 */ /* 0x000fe400078ec0ff */
[----:B------:R-:W-:Y:S01]  /*0fc0*/  LOP3.LUT R24, R4, 0x3e, RZ, 0xfc, !PT ;  /* 0x0000003e04187812 */ /* 0x000fe200078efcff */
[--C-:B-1----:R-:W-:Y:S01]  /*0fd0*/  IMAD R5, R0, UR6, R15.reuse ;  /* 0x0000000600057c24 */ /* 0x102fe2000f8e020f */
[----:B------:R-:W-:-:S03]  /*0fe0*/  LOP3.LUT R14, R4, 0x1, R15, 0xf4, !PT ;  /* 0x00000001040e7812 */ /* 0x000fc600078ef40f */
[----:B0-----:R-:W-:Y:S01]  /*0ff0*/  IMAD.WIDE R6, R5, 0x30, R6 ;  /* 0x0000003005067825 */ /* 0x001fe200078e0206 */
[----:B------:R-:W-:-:S03]  /*1000*/  VIMNMX R9, PT, PT, R24, R14, !PT ;  /* 0x0000000e18097248 */ /* 0x000fc60007fe0100 */
[----:B------:R-:W-:Y:S01]  /*1010*/  IMAD.IADD R5, R2, 0x1, R15 ;  /* 0x0000000102057824 */ /* 0x000fe200078e020f */
[----:B------:R0:W-:Y:S01]  /*1020*/  STG.E.64 desc[UR4][R6.64+0x18], RZ ;  /* 0x000018ff06007986 */ /* 0x0001e2000c101b04 */
[----:B------:R-:W-:Y:S02]  /*1030*/  IADD3 R4, PT, PT, R9, 0x1, -R14 ;  /* 0x0000000109047810 */ /* 0x000fe40007ffe80e */
[----:B------:R-:W-:Y:S01]  /*1040*/  IMAD.SHL.U32 R2, R5, 0x100, RZ ;  /* 0x0000010005027824 */ /* 0x000fe200078e00ff */
[----:B------:R0:W-:Y:S01]  /*1050*/  STG.E desc[UR4][R6.64+0x20], RZ ;  /* 0x000020ff06007986 */ /* 0x0001e2000c101904 */
[----:B------:R-:W-:Y:S02]  /*1060*/  LOP3.LUT P0, RZ, R4, 0x2, RZ, 0xc0, !PT ;  /* 0x0000000204ff7812 */ /* 0x000fe4000780c0ff */
[C---:B------:R-:W-:Y:S01]  /*1070*/  VIADD R21, R2.reuse, 0x100 ;  /* 0x0000010002157836 */ /* 0x040fe20000000000 */
[----:B------:R0:W-:Y:S01]  /*1080*/  STG.E.64 desc[UR4][R6.64+0x28], RZ ;  /* 0x000028ff06007986 */ /* 0x0001e2000c101b04 */
[----:B------:R-:W-:-:S03]  /*1090*/  VIADD R23, R2, 0xff00 ;  /* 0x0000ff0002177836 */ /* 0x000fc60000000000 */
[----:B------:R-:W-:Y:S02]  /*10a0*/  LOP3.LUT R21, R21, 0xff00, RZ, 0xc0, !PT ;  /* 0x0000ff0015157812 */ /* 0x000fe400078ec0ff */
[----:B------:R-:W-:-:S04]  /*10b0*/  LOP3.LUT R23, R23, 0xff00, RZ, 0xc0, !PT ;  /* 0x0000ff0017177812 */ /* 0x000fc800078ec0ff */
[----:B0-----:R-:W-:Y:S05]  /*10c0*/  @P0 BRA `(.L_x_9) ;  /* 0x00000004002c0947 */ /* 0x001fea0003800000 */
[----:B------:R-:W0:Y:S01]  /*10d0*/  LDC R18, c[0x0][0x394] ;  /* 0x0000e500ff127b82 */ /* 0x000e220000000800 */
[----:B------:R-:W-:Y:S01]  /*10e0*/  SHF.R.U32.HI R2, RZ, 0x2, R3 ;  /* 0x00000002ff027819 */ /* 0x000fe20000011603 */
[----:B------:R-:W-:Y:S02]  /*10f0*/  IMAD.SHL.U32 R9, R11, 0x10, RZ ;  /* 0x000000100b097824 */ /* 0x000fe400078e00ff */
[----:B------:R-:W-:Y:S01]  /*1100*/  IMAD.MOV.U32 R19, RZ, RZ, -0x266e14b1 ;  /* 0xd991eb4fff137424 */ /* 0x000fe200078e00ff */
[----:B------:R-:W-:-:S03]  /*1110*/  LOP3.LUT R8, R2, R3, RZ, 0x3c, !PT ;  /* 0x0000000302087212 */ /* 0x000fc600078e3cff */
[----:B------:R-:W1:Y:S02]  /*1120*/  LDC.64 R2, c[0x0][0x380] ;  /* 0x0000e000ff027b82 */ /* 0x000e640000000a00 */
[----:B------:R-:W-:-:S05]  /*1130*/  IMAD.SHL.U32 R16, R8, 0x2, RZ ;  /* 0x0000000208107824 */ /* 0x000fca00078e00ff */
[----:B------:R-:W-:Y:S01]  /*1140*/  LOP3.LUT R8, R8, R16, R9, 0x96, !PT ;  /* 0x0000001008087212 */ /* 0x000fe200078e9609 */
[----:B------:R-:W-:Y:S02]  /*1150*/  IMAD.MOV.U32 R16, RZ, RZ, R13 ;  /* 0x000000ffff107224 */ /* 0x000fe400078e000d */
[----:B------:R-:W-:Y:S01]  /*1160*/  IMAD.IADD R13, R21, 0x1, R14 ;  /* 0x00000001150d7824 */ /* 0x000fe200078e020e */
[----:B------:R-:W-:Y:S01]  /*1170*/  LOP3.LUT R9, R8, R11, RZ, 0x3c, !PT ;  /* 0x0000000b08097212 */ /* 0x000fe200078e3cff */
[----:B------:R-:W-:Y:S02]  /*1180*/  IMAD.MOV.U32 R8, RZ, RZ, R11 ;  /* 0x000000ffff087224 */ /* 0x000fe400078e000b */
[----:B------:R-:W-:Y:S01]  /*1190*/  IMAD.MOV.U32 R11, RZ, RZ, R12 ;  /* 0x000000ffff0b7224 */ /* 0x000fe200078e000c */
[----:B0-----:R-:W-:Y:S01]  /*11a0*/  LEA R17, R18, 0x1, 0x1 ;  /* 0x0000000112117811 */ /* 0x001fe200078e08ff */
[----:B------:R-:W-:Y:S01]  /*11b0*/  VIADD R12, R14, 0xffffffff ;  /* 0xffffffff0e0c7836 */ /* 0x000fe20000000000 */
[----:B------:R-:W-:Y:S01]  /*11c0*/  ISETP.GT.AND P0, PT, R18, -0x1, PT ;  /* 0xffffffff1200780c */ /* 0x000fe20003f04270 */
[----:B------:R-:W-:Y:S01]  /*11d0*/  STG.E.64 desc[UR4][R6.64+0x10], R8 ;  /* 0x0000100806007986 */ /* 0x000fe2000c101b04 */
[----:B------:R-:W-:Y:S01]  /*11e0*/  LOP3.LUT R18, R17, 0xaad26b49, RZ, 0x3c, !PT ;  /* 0xaad26b4911127812 */ /* 0x000fe200078e3cff */
[----:B------:R-:W-:Y:S01]  /*11f0*/  IMAD.MOV.U32 R17, RZ, RZ, R10 ;  /* 0x000000ffff117224 */ /* 0x000fe200078e000a */
[----:B------:R-:W-:Y:S01]  /*1200*/  SEL R19, R19, 0x8bf16996, P0 ;  /* 0x8bf1699613137807 */ /* 0x000fe20000000000 */
[----:B------:R-:W-:-:S02]  /*1210*/  VIADD R10, R14, 0x1 ;  /* 0x000000010e0a7836 */ /* 0x000fc40000000000 */
[----:B------:R-:W-:Y:S01]  /*1220*/  IMAD R18, R18, 0x4182bed5, RZ ;  /* 0x4182bed512127824 */ /* 0x000fe200078e02ff */
[----:B------:R0:W-:Y:S02]  /*1230*/  STG.E.64 desc[UR4][R6.64+0x8], R16 ;  /* 0x0000081006007986 */ /* 0x0001e4000c101b04 */
[----:B------:R-:W-:Y:S01]  /*1240*/  LOP3.LUT R10, R10, 0xff, RZ, 0xc0, !PT ;  /* 0x000000ff0a0a7812 */ /* 0x000fe200078ec0ff */
[----:B------:R-:W-:Y:S02]  /*1250*/  IMAD.IADD R18, R18, 0x1, R19 ;  /* 0x0000000112127824 */ /* 0x000fe400078e0213 */
[----:B------:R-:W-:Y:S02]  /*1260*/  IMAD.IADD R19, R23, 0x1, R14 ;  /* 0x0000000117137824 */ /* 0x000fe400078e020e */
[----:B------:R-:W-:Y:S02]  /*1270*/  IMAD R25, R5, 0x100, R10 ;  /* 0x0000010005197824 */ /* 0x000fe400078e020a */
[----:B------:R-:W-:Y:S01]  /*1280*/  VIADD R10, R18, 0x6a788e ;  /* 0x006a788e120a7836 */ /* 0x000fe20000000000 */
[----:B------:R-:W-:Y:S01]  /*1290*/  LOP3.LUT R18, R12, 0xff, RZ, 0xc0, !PT ;  /* 0x000000ff0c127812 */ /* 0x000fe200078ec0ff */
[----:B-1----:R-:W-:-:S03]  /*12a0*/  IMAD.WIDE.U32 R12, R13, 0x4, R2 ;  /* 0x000000040d0c7825 */ /* 0x002fc600078e0002 */
[----:B------:R1:W-:Y:S01]  /*12b0*/  STG.E.64 desc[UR4][R6.64], R10 ;  /* 0x0000000a06007986 */ /* 0x0003e2000c101b04 */
[----:B------:R-:W-:Y:S02]  /*12c0*/  IMAD R27, R5, 0x100, R18 ;  /* 0x00000100051b7824 */ /* 0x000fe400078e0212 */
[--C-:B0-----:R-:W-:Y:S01]  /*12d0*/  IMAD.WIDE R16, R25, 0x4, R2.reuse ;  /* 0x0000000419107825 */ /* 0x101fe200078e0202 */
[----:B------:R-:W2:Y:S03]  /*12e0*/  LDG.E R12, desc[UR4][R12.64] ;  /* 0x000000040c0c7981 */ /* 0x000ea6000c1e1900 */
[--C-:B------:R-:W-:Y:S02]  /*12f0*/  IMAD.WIDE.U32 R18, R19, 0x4, R2.reuse ;  /* 0x0000000413127825 */ /* 0x100fe400078e0002 */
[----:B------:R-:W2:Y:S02]  /*1300*/  LDG.E R16, desc[UR4][R16.64] ;  /* 0x0000000410107981 */ /* 0x000ea4000c1e1900 */
[----:B------:R-:W-:-:S02]  /*1310*/  IMAD.WIDE R26, R27, 0x4, R2 ;  /* 0x000000041b1a7825 */ /* 0x000fc400078e0202 */
[----:B------:R-:W2:Y:S02]  /*1320*/  LDG.E R19, desc[UR4][R18.64] ;  /* 0x0000000412137981 */ /* 0x000ea4000c1e1900 */
[----:B------:R-:W-:Y:S02]  /*1330*/  IMAD R25, R5, 0x100, R14 ;  /* 0x0000010005197824 */ /* 0x000fe400078e020e */
[----:B------:R-:W3:Y:S02]  /*1340*/  LDG.E R26, desc[UR4][R26.64] ;  /* 0x000000041a1a7981 */ /* 0x000ee4000c1e1900 */
[----:B------:R-:W-:-:S05]  /*1350*/  IMAD.WIDE R2, R25, 0x4, R2 ;  /* 0x0000000419027825 */ /* 0x000fca00078e0202 */
[----:B------:R-:W4:Y:S01]  /*1360*/  LDG.E R8, desc[UR4][R2.64] ;  /* 0x0000000402087981 */ /* 0x000f22000c1e1900 */
[----:B------:R-:W-:Y:S02]  /*1370*/  IMAD.IADD R9, R9, 0x1, R10 ;  /* 0x0000000109097824 */ /* 0x000fe400078e020a */
[----:B-1----:R-:W-:-:S03]  /*1380*/  IMAD.MOV.U32 R10, RZ, RZ, 0x2f800000 ;  /* 0x2f800000ff0a7424 */ /* 0x002fc600078e00ff */
[----:B------:R-:W-:Y:S01]  /*1390*/  I2FP.F32.U32 R9, R9 ;  /* 0x0000000900097245 */ /* 0x000fe20000201000 */
[----:B------:R-:W-:Y:S01]  /*13a0*/  BSSY.RECONVERGENT B1, `(.L_x_10) ;  /* 0x0000019000017945 */ /* 0x000fe20003800200 */
[----:B--2---:R-:W-:-:S05]  /*13b0*/  IADD3 R11, PT, PT, R16, R19, R12 ;  /* 0x00000013100b7210 */ /* 0x004fca0007ffe00c */
[----:B---3--:R-:W-:-:S04]  /*13c0*/  IMAD.IADD R11, R26, 0x1, R11 ;  /* 0x000000011a0b7824 */ /* 0x008fc800078e020b */
[----:B----4-:R-:W-:-:S04]  /*13d0*/  IMAD R11, R8, R11, RZ ;  /* 0x0000000b080b7224 */ /* 0x010fc800078e02ff */
[----:B------:R-:W-:-:S05]  /*13e0*/  IMAD.SHL.U32 R11, R11, 0x2, RZ ;  /* 0x000000020b0b7824 */ /* 0x000fca00078e00ff */
[----:B------:R-:W-:Y:S01]  /*13f0*/  ISETP.GE.AND P0, PT, R11, RZ, PT ;  /* 0x000000ff0b00720c */ /* 0x000fe20003f06270 */
[----:B------:R-:W-:Y:S01]  /*1400*/  FFMA R16, R9, R10, 1.1641532182693481445e-10 ;  /* 0x2f00000009107423 */ /* 0x000fe2000000000a */
[----:B------:R-:W-:-:S11]  /*1410*/  IMAD.MOV.U32 R9, RZ, RZ, 0x3f800000 ;  /* 0x3f800000ff097424 */ /* 0x000fd600078e00ff */
[----:B------:R-:W-:Y:S05]  /*1420*/  @!P0 BRA `(.L_x_11) ;  /* 0x0000000000408947 */ /* 0x000fea0003800000 */
[----:B------:R-:W-:Y:S01]  /*1430*/  ISETP.NE.AND P0, PT, R11, RZ, PT ;  /* 0x000000ff0b00720c */ /* 0x000fe20003f05270 */
[----:B------:R-:W-:-:S12]  /*1440*/  IMAD.MOV.U32 R9, RZ, RZ, 0x3f000000 ;  /* 0x3f000000ff097424 */ /* 0x000fd800078e00ff */
[----:B------:R-:W-:Y:S05]  /*1450*/  @!P0 BRA `(.L_x_11) ;  /* 0x0000000000348947 */ /* 0x000fea0003800000 */
[----:B------:R-:W0:Y:S01]  /*1460*/  LDCU UR6, c[0x0][0x390] ;  /* 0x00007200ff0677ac */ /* 0x000e220008000800 */
[----:B------:R-:W-:Y:S01]  /*1470*/  I2FP.F32.U32 R9, R11 ;  /* 0x0000000b00097245 */ /* 0x000fe20000201000 */
[----:B------:R-:W-:Y:S02]  /*1480*/  IMAD.MOV.U32 R10, RZ, RZ, 0x3f000000 ;  /* 0x3f000000ff0a7424 */ /* 0x000fe400078e00ff */
[----:B------:R-:W-:Y:S02]  /*1490*/  IMAD.MOV.U32 R11, RZ, RZ, 0x437c0000 ;  /* 0x437c0000ff0b7424 */ /* 0x000fe400078e00ff */
[----:B0-----:R-:W-:-:S04]  /*14a0*/  FMUL R9, R9, -UR6 ;  /* 0x8000000609097c20 */ /* 0x001fc80008400000 */
[----:B------:R-:W-:-:S04]  /*14b0*/  FFMA.SAT R10, R9, 0.0057249800302088260651, R10 ;  /* 0x3bbb989d090a7823 */ /* 0x000fc8000000200a */
[----:B------:R-:W-:-:S04]  /*14c0*/  FFMA.RM R10, R10, R11, 12582913 ;  /* 0x4b4000010a0a7423 */ /* 0x000fc8000000400b */
[----:B------:R-:W-:-:S04]  /*14d0*/  FADD R12, R10, -12583039 ;  /* 0xcb40007f0a0c7421 */ /* 0x000fc80000000000 */
[----:B------:R-:W-:-:S04]  /*14e0*/  FFMA R12, R9, 1.4426950216293334961, -R12 ;  /* 0x3fb8aa3b090c7823 */ /* 0x000fc8000000080c */
[----:B------:R-:W-:Y:S01]  /*14f0*/  FFMA R12, R9, 1.925963033500011079e-08, R12 ;  /* 0x32a57060090c7823 */ /* 0x000fe2000000000c */
[----:B------:R-:W-:-:S05]  /*1500*/  IMAD.SHL.U32 R9, R10, 0x800000, RZ ;  /* 0x008000000a097824 */ /* 0x000fca00078e00ff */
[----:B------:R-:W0:Y:S02]  /*1510*/  MUFU.EX2 R12, R12 ;  /* 0x0000000c000c7308 */ /* 0x000e240000000800 */
[----:B0-----:R-:W-:-:S07]  /*1520*/  FMUL R9, R9, R12 ;  /* 0x0000000c09097220 */ /* 0x001fce0000400000 */
.L_x_11:
[----:B------:R-:W-:Y:S05]  /*1530*/  BSYNC.RECONVERGENT B1 ;  /* 0x0000000000017941 */ /* 0x000fea0003800200 */
.L_x_10:
[----:B------:R-:W-:Y:S01]  /*1540*/  FSETP.GT.AND P0, PT, R9, R16, PT ;  /* 0x000000100900720b */ /* 0x000fe20003f04000 */
[----:B------:R-:W-:-:S12]  /*1550*/  VIADD R14, R14, 0x2 ;  /* 0x000000020e0e7836 */ /* 0x000fd80000000000 */
[----:B------:R-:W-:-:S05]  /*1560*/  @P0 IMAD.MOV R9, RZ, RZ, -R8 ;  /* 0x000000ffff090224 */ /* 0x000fca00078e0a08 */
[----:B------:R0:W-:Y:S02]  /*1570*/  @P0 STG.E desc[UR4][R2.64], R9 ;  /* 0x0000000902000986 */ /* 0x0001e4000c101904 */
.L_x_9:
[----:B------:R-:W-:Y:S05]  /*1580*/  BSYNC.RECONVERGENT B0 ;  /* 0x0000000000007941 */ /* 0x000fea0003800200 */
.L_x_8:
[----:B------:R-:W-:-:S13]  /*1590*/  ISETP.GE.U32.AND P0, PT, R4, 0x2, PT ;  /* 0x000000020400780c */ /* 0x000fda0003f06070 */
[----:B------:R-:W-:Y:S05]  /*15a0*/  @!P0 EXIT ;  /* 0x000000000000894d */ /* 0x000fea0003800000 */
[----:B0-----:R-:W-:Y:S01]  /*15b0*/  IMAD.SHL.U32 R3, R0, 0x1000, RZ ;  /* 0x0000100000037824 */ /* 0x001fe200078e00ff */
[----:B------:R-:W0:Y:S01]  /*15c0*/  LDCU UR6, c[0x0][0x390] ;  /* 0x00007200ff0677ac */ /* 0x000e220008000800 */
[--C-:B------:R-:W-:Y:S02]  /*15d0*/  IMAD.IADD R4, R23, 0x1, R14.reuse ;  /* 0x0000000117047824 */ /* 0x100fe400078e020e */
[----:B------:R-:W-:Y:S01]  /*15e0*/  IMAD.IADD R2, R21, 0x1, R14 ;  /* 0x0000000115027824 */ /* 0x000fe200078e020e */
[----:B------:R-:W-:-:S05]  /*15f0*/  LOP3.LUT R0, R14, 0xffffc000, R3, 0xf8, !PT ;  /* 0xffffc0000e007812 */ /* 0x000fca00078ef803 */
[----:B------:R-:W-:Y:S02]  /*1600*/  IMAD R3, R15, 0x100, R0 ;  /* 0x000001000f037824 */ /* 0x000fe400078e0200 */
[----:B------:R-:W-:-:S07]  /*1610*/  VIADD R0, R14, 0xff ;  /* 0x000000ff0e007836 */ /* 0x000fce0000000000 */
.L_x_16:
[----:B------:R-:W2:Y:S04]  /*1620*/  LDG.E.64 R18, desc[UR4][R6.64] ;  /* 0x0000000406127981 */ /* 0x000ea8000c1e1b00 */
[----:B------:R-:W3:Y:S04]  /*1630*/  LDG.E.64 R8, desc[UR4][R6.64+0x10] ;  /* 0x0000100406087981 */ /* 0x000ee8000c1e1b00 */
[----:B------:R-:W4:Y:S01]  /*1640*/  LDG.E.64 R10, desc[UR4][R6.64+0x8] ;  /* 0x00000804060a7981 */ /* 0x000f22000c1e1b00 */
[----:B------:R-:W-:-:S05]  /*1650*/  VIADD R16, R0, 0xffffff02 ;  /* 0xffffff0200107836 */ /* 0x000fca0000000000 */
[----:B------:R-:W-:-:S04]  /*1660*/  SHF.R.S32.HI R17, RZ, 0x1f, R16 ;  /* 0x0000001fff117819 */ /* 0x000fc80000011410 */
[----:B------:R-:W-:-:S04]  /*1670*/  LEA.HI R17, R17, R16, RZ, 0x8 ;  /* 0x0000001011117211 */ /* 0x000fc800078f40ff */
[----:B------:R-:W-:-:S05]  /*1680*/  LOP3.LUT R17, R17, 0xffffff00, RZ, 0xc0, !PT ;  /* 0xffffff0011117812 */ /* 0x000fca00078ec0ff */
[----:B------:R-:W-:-:S04]  /*1690*/  IMAD.IADD R16, R16, 0x1, -R17 ;  /* 0x0000000110107824 */ /* 0x000fc800078e0a11 */
[----:B------:R-:W-:Y:S01]  /*16a0*/  IMAD R21, R5, 0x100, R16 ;  /* 0x0000010005157824 */ /* 0x000fe200078e0210 */
[----:B--2---:R-:W-:Y:S01]  /*16b0*/  SHF.R.U32.HI R12, RZ, 0x2, R19 ;  /* 0x00000002ff0c7819 */ /* 0x004fe20000011613 */
[----:B------:R-:W-:-:S03]  /*16c0*/  VIADD R18, R18, 0x587c5 ;  /* 0x000587c512127836 */ /* 0x000fc60000000000 */
[----:B------:R-:W-:Y:S01]  /*16d0*/  LOP3.LUT R19, R12, R19, RZ, 0x3c, !PT ;  /* 0x000000130c137212 */ /* 0x000fe200078e3cff */
[----:B---3--:R-:W-:Y:S01]  /*16e0*/  IMAD.SHL.U32 R14, R9, 0x10, RZ ;  /* 0x00000010090e7824 */ /* 0x008fe200078e00ff */
[----:B------:R-:W1:Y:S01]  /*16f0*/  LDC.64 R12, c[0x0][0x380] ;  /* 0x0000e000ff0c7b82 */ /* 0x000e620000000a00 */
[----:B------:R-:W-:Y:S02]  /*1700*/  IMAD.MOV.U32 R22, RZ, RZ, R9 ;  /* 0x000000ffff167224 */ /* 0x000fe400078e0009 */
[C---:B------:R-:W-:Y:S02]  /*1710*/  IMAD.SHL.U32 R15, R19.reuse, 0x2, RZ ;  /* 0x00000002130f7824 */ /* 0x040fe400078e00ff */
[----:B------:R-:W-:Y:S02]  /*1720*/  IMAD.MOV.U32 R27, RZ, RZ, R8 ;  /* 0x000000ffff1b7224 */ /* 0x000fe400078e0008 */
[----:B----4-:R-:W-:Y:S01]  /*1730*/  IMAD.MOV.U32 R26, RZ, RZ, R11 ;  /* 0x000000ffff1a7224 */ /* 0x010fe200078e000b */
[----:B------:R-:W-:Y:S01]  /*1740*/  LOP3.LUT R14, R19, R15, R14, 0x96, !PT ;  /* 0x0000000f130e7212 */ /* 0x000fe200078e960e */
[----:B------:R-:W-:Y:S01]  /*1750*/  IMAD.MOV.U32 R19, RZ, RZ, R10 ;  /* 0x000000ffff137224 */ /* 0x000fe200078e000a */
[----:B------:R-:W-:-:S02]  /*1760*/  SHF.R.S32.HI R15, RZ, 0x1f, R0 ;  /* 0x0000001fff0f7819 */ /* 0x000fc40000011400 */
[----:B------:R-:W-:Y:S01]  /*1770*/  LOP3.LUT R23, R14, R9, RZ, 0x3c, !PT ;  /* 0x000000090e177212 */ /* 0x000fe200078e3cff */
[----:B------:R2:W-:Y:S01]  /*1780*/  STG.E.64 desc[UR4][R6.64+0x8], R26 ;  /* 0x0000081a06007986 */ /* 0x0005e2000c101b04 */
[----:B------:R-:W-:-:S03]  /*1790*/  LEA.HI R15, R15, R0, RZ, 0x8 ;  /* 0x000000000f0f7211 */ /* 0x000fc600078f40ff */
[----:B------:R3:W-:Y:S01]  /*17a0*/  STG.E.64 desc[UR4][R6.64+0x10], R22 ;  /* 0x0000101606007986 */ /* 0x0007e2000c101b04 */
[----:B------:R-:W-:-:S03]  /*17b0*/  LOP3.LUT R15, R15, 0xffffff00, RZ, 0xc0, !PT ;  /* 0xffffff000f0f7812 */ /* 0x000fc600078ec0ff */
[----:B------:R4:W-:Y:S02]  /*17c0*/  STG.E.64 desc[UR4][R6.64], R18 ;  /* 0x0000001206007986 */ /* 0x0009e4000c101b04 */
[----:B------:R-:W-:Y:S02]  /*17d0*/  IMAD.IADD R14, R0, 0x1, -R15 ;  /* 0x00000001000e7824 */ /* 0x000fe400078e0a0f */
[----:B-1----:R-:W-:-:S04]  /*17e0*/  IMAD.WIDE R20, R21, 0x4, R12 ;  /* 0x0000000415147825 */ /* 0x002fc800078e020c */
[----:B------:R-:W-:Y:S02]  /*17f0*/  IMAD R29, R5, 0x100, R14 ;  /* 0x00000100051d7824 */ /* 0x000fe400078e020e */
[--C-:B------:R-:W-:Y:S01]  /*1800*/  IMAD.WIDE R14, R2, 0x4, R12.reuse ;  /* 0x00000004020e7825 */ /* 0x100fe200078e020c */
[----:B------:R-:W5:Y:S03]  /*1810*/  LDG.E R20, desc[UR4][R20.64] ;  /* 0x0000000414147981 */ /* 0x000f66000c1e1900 */
[--C-:B------:R-:W-:Y:S01]  /*1820*/  IMAD.WIDE R16, R4, 0x4, R12.reuse ;  /* 0x0000000404107825 */ /* 0x100fe200078e020c */
[----:B------:R-:W5:Y:S03]  /*1830*/  LDG.E R25, desc[UR4][R14.64] ;  /* 0x000000040e197981 */ /* 0x000f66000c1e1900 */
[--C-:B------:R-:W-:Y:S01]  /*1840*/  IMAD.WIDE R28, R29, 0x4, R12.reuse ;  /* 0x000000041d1c7825 */ /* 0x100fe200078e020c */
[----:B------:R-:W5:Y:S03]  /*1850*/  LDG.E R21, desc[UR4][R16.64] ;  /* 0x0000000410157981 */ /* 0x000f66000c1e1900 */
[----:B--2---:R-:W-:-:S02]  /*1860*/  IMAD.WIDE R26, R3, 0x4, R12 ;  /* 0x00000004031a7825 */ /* 0x004fc400078e020c */
[----:B------:R-:W2:Y:S04]  /*1870*/  LDG.E R28, desc[UR4][R28.64] ;  /* 0x000000041c1c7981 */ /* 0x000ea8000c1e1900 */
[----:B---3--:R-:W3:Y:S01]  /*1880*/  LDG.E R22, desc[UR4][R26.64] ;  /* 0x000000041a167981 */ /* 0x008ee2000c1e1900 */
[----:B----4-:R-:W-:Y:S01]  /*1890*/  IMAD.IADD R19, R23, 0x1, R18 ;  /* 0x0000000117137824 */ /* 0x010fe200078e0212 */
[----:B------:R-:W-:Y:S01]  /*18a0*/  BSSY.RECONVERGENT B0, `(.L_x_12) ;  /* 0x000001a000007945 */ /* 0x000fe20003800200 */
[----:B-----5:R-:W-:-:S05]  /*18b0*/  IADD3 R25, PT, PT, R20, R21, R25 ;  /* 0x0000001514197210 */ /* 0x020fca0007ffe019 */
[----:B--2---:R-:W-:-:S04]  /*18c0*/  IMAD.IADD R25, R28, 0x1, R25 ;  /* 0x000000011c197824 */ /* 0x004fc800078e0219 */
[----:B---3--:R-:W-:-:S04]  /*18d0*/  IMAD R25, R22, R25, RZ ;  /* 0x0000001916197224 */ /* 0x008fc800078e02ff */
[----:B------:R-:W-:-:S05]  /*18e0*/  IMAD.SHL.U32 R21, R25, 0x2, RZ ;  /* 0x0000000219157824 */ /* 0x000fca00078e00ff */
[----:B------:R-:W-:Y:S01]  /*18f0*/  ISETP.GE.AND P0, PT, R21, RZ, PT ;  /* 0x000000ff1500720c */ /* 0x000fe20003f06270 */
[----:B------:R-:W-:Y:S01]  /*1900*/  IMAD.MOV.U32 R25, RZ, RZ, 0x2f800000 ;  /* 0x2f800000ff197424 */ /* 0x000fe200078e00ff */
[----:B------:R-:W-:-:S05]  /*1910*/  I2FP.F32.U32 R20, R19 ;  /* 0x0000001300147245 */ /* 0x000fca0000201000 */
[----:B------:R-:W-:Y:S01]  /*1920*/  FFMA R19, R20, R25, 1.1641532182693481445e-10 ;  /* 0x2f00000014137423 */ /* 0x000fe20000000019 */
[----:B------:R-:W-:-:S05]  /*1930*/  IMAD.MOV.U32 R20, RZ, RZ, 0x3f800000 ;  /* 0x3f800000ff147424 */ /* 0x000fca00078e00ff */
[----:B------:R-:W-:Y:S05]  /*1940*/  @!P0 BRA `(.L_x_13) ;  /* 0x00000000003c8947 */ /* 0x000fea0003800000 */
[----:B------:R-:W-:Y:S01]  /*1950*/  ISETP.NE.AND P0, PT, R21, RZ, PT ;  /* 0x000000ff1500720c */ /* 0x000fe20003f05270 */
[----:B------:R-:W-:-:S12]  /*1960*/  IMAD.MOV.U32 R20, RZ, RZ, 0x3f000000 ;  /* 0x3f000000ff147424 */ /* 0x000fd800078e00ff */
[----:B------:R-:W-:Y:S05]  /*1970*/  @!P0 BRA `(.L_x_13) ;  /* 0x0000000000308947 */ /* 0x000fea0003800000 */
        /* <DEDUP_REMOVED lines=12> */
.L_x_13:
[----:B0-----:R-:W-:Y:S05]  /*1a40*/  BSYNC.RECONVERGENT B0 ;  /* 0x0000000000007941 */ /* 0x001fea0003800200 */
.L_x_12:
[----:B------:R-:W-:-:S13]  /*1a50*/  FSETP.GT.AND P0, PT, R20, R19, PT ;  /* 0x000000131400720b */ /* 0x000fda0003f04000 */
[----:B------:R-:W-:-:S05]  /*1a60*/  @P0 IMAD.MOV R29, RZ, RZ, -R22 ;  /* 0x000000ffff1d0224 */ /* 0x000fca00078e0a16 */
[----:B------:R0:W-:Y:S04]  /*1a70*/  @P0 STG.E desc[UR4][R26.64], R29 ;  /* 0x0000001d1a000986 */ /* 0x0001e8000c101904 */
[----:B------:R-:W2:Y:S04]  /*1a80*/  @P0 LDG.E.64 R18, desc[UR4][R6.64] ;  /* 0x0000000406120981 */ /* 0x000ea8000c1e1b00 */
[----:B------:R-:W3:Y:S04]  /*1a90*/  @P0 LDG.E.64 R20, desc[UR4][R6.64+0x8] ;  /* 0x0000080406140981 */ /* 0x000ee8000c1e1b00 */
[----:B------:R-:W4:Y:S01]  /*1aa0*/  @P0 LDG.E.64 R22, desc[UR4][R6.64+0x10] ;  /* 0x0000100406160981 */ /* 0x000f22000c1e1b00 */
[----:B--2---:R-:W-:-:S02]  /*1ab0*/  @P0 IMAD.MOV.U32 R10, RZ, RZ, R19 ;  /* 0x000000ffff0a0224 */ /* 0x004fc400078e0013 */
[----:B---3--:R-:W-:-:S03]  /*1ac0*/  @P0 IMAD.MOV.U32 R11, RZ, RZ, R20 ;  /* 0x000000ffff0b0224 */ /* 0x008fc600078e0014 */
[----:B------:R-:W-:Y:S01]  /*1ad0*/  SHF.R.U32.HI R19, RZ, 0x2, R10 ;  /* 0x00000002ff137819 */ /* 0x000fe2000001160a */
[----:B------:R-:W-:Y:S02]  /*1ae0*/  @P0 IMAD.MOV.U32 R8, RZ, RZ, R21 ;  /* 0x000000ffff080224 */ /* 0x000fe400078e0015 */
[----:B----4-:R-:W-:Y:S01]  /*1af0*/  IMAD.SHL.U32 R20, R23, 0x10, RZ ;  /* 0x0000001017147824 */ /* 0x010fe200078e00ff */
[----:B------:R-:W-:Y:S01]  /*1b00*/  LOP3.LUT R19, R19, R10, RZ, 0x3c, !PT ;  /* 0x0000000a13137212 */ /* 0x000fe200078e3cff */
[----:B------:R-:W-:-:S04]  /*1b10*/  @P0 IMAD.MOV.U32 R9, RZ, RZ, R22 ;  /* 0x000000ffff090224 */ /* 0x000fc800078e0016 */
[C---:B------:R-:W-:Y:S01]  /*1b20*/  IMAD.SHL.U32 R10, R19.reuse, 0x2, RZ ;  /* 0x00000002130a7824 */ /* 0x040fe200078e00ff */
[----:B------:R-:W-:Y:S04]  /*1b30*/  STG.E.64 desc[UR4][R6.64+0x8], R8 ;  /* 0x0000080806007986 */ /* 0x000fe8000c101b04 */
[----:B------:R-:W-:Y:S01]  /*1b40*/  LOP3.LUT R20, R19, R10, R20, 0x96, !PT ;  /* 0x0000000a13147212 */ /* 0x000fe200078e9614 */
[----:B------:R-:W-:-:S05]  /*1b50*/  VIADD R19, R0, 0xffffff04 ;  /* 0xffffff0400137836 */ /* 0x000fca0000000000 */
[----:B------:R-:W-:-:S04]  /*1b60*/  SHF.R.S32.HI R10, RZ, 0x1f, R19 ;  /* 0x0000001fff0a7819 */ /* 0x000fc80000011413 */
[----:B------:R-:W-:-:S04]  /*1b70*/  LEA.HI R10, R10, R19, RZ, 0x8 ;  /* 0x000000130a0a7211 */ /* 0x000fc800078f40ff */
[----:B------:R-:W-:Y:S01]  /*1b80*/  LOP3.LUT R28, R10, 0xffffff00, RZ, 0xc0, !PT ;  /* 0xffffff000a1c7812 */ /* 0x000fe200078ec0ff */
[----:B------:R-:W-:-:S04]  /*1b90*/  VIADD R10, R18, 0x587c5 ;  /* 0x000587c5120a7836 */ /* 0x000fc80000000000 */
[----:B------:R-:W-:Y:S01]  /*1ba0*/  IMAD.IADD R18, R19, 0x1, -R28 ;  /* 0x0000000113127824 */ /* 0x000fe200078e0a1c */
[----:B------:R1:W-:Y:S01]  /*1bb0*/  STG.E.64 desc[UR4][R6.64], R10 ;  /* 0x0000000a06007986 */ /* 0x0003e2000c101b04 */
[----:B------:R-:W-:Y:S02]  /*1bc0*/  VIADD R19, R0, 0x2 ;  /* 0x0000000200137836 */ /* 0x000fe40000000000 */
[----:B------:R-:W-:Y:S02]  /*1bd0*/  IMAD R21, R5, 0x100, R18 ;  /* 0x0000010005157824 */ /* 0x000fe400078e0212 */
[----:B------:R-:W-:Y:S01]  /*1be0*/  IMAD.MOV.U32 R18, RZ, RZ, R23 ;  /* 0x000000ffff127224 */ /* 0x000fe200078e0017 */
[----:B------:R-:W-:-:S04]  /*1bf0*/  SHF.R.S32.HI R28, RZ, 0x1f, R19 ;  /* 0x0000001fff1c7819 */ /* 0x000fc80000011413 */
[----:B------:R-:W-:-:S04]  /*1c00*/  LEA.HI R28, R28, R19, RZ, 0x8 ;  /* 0x000000131c1c7211 */ /* 0x000fc800078f40ff */
[----:B------:R-:W-:-:S05]  /*1c10*/  LOP3.LUT R28, R28, 0xffffff00, RZ, 0xc0, !PT ;  /* 0xffffff001c1c7812 */ /* 0x000fca00078ec0ff */
[----:B------:R-:W-:Y:S01]  /*1c20*/  IMAD.IADD R28, R19, 0x1, -R28 ;  /* 0x00000001131c7824 */ /* 0x000fe200078e0a1c */
[----:B------:R-:W-:Y:S01]  /*1c30*/  LOP3.LUT R19, R20, R23, RZ, 0x3c, !PT ;  /* 0x0000001714137212 */ /* 0x000fe200078e3cff */
[----:B------:R-:W-:-:S04]  /*1c40*/  IMAD.WIDE R20, R21, 0x4, R12 ;  /* 0x0000000415147825 */ /* 0x000fc800078e020c */
[----:B0-----:R-:W-:Y:S01]  /*1c50*/  IMAD R29, R5, 0x100, R28 ;  /* 0x00000100051d7824 */ /* 0x001fe200078e021c */
[----:B------:R0:W-:Y:S03]  /*1c60*/  STG.E.64 desc[UR4][R6.64+0x10], R18 ;  /* 0x0000101206007986 */ /* 0x0001e6000c101b04 */
[----:B------:R-:W-:Y:S01]  /*1c70*/  IMAD.WIDE R12, R29, 0x4, R12 ;  /* 0x000000041d0c7825 */ /* 0x000fe200078e020c */
[----:B------:R-:W2:Y:S04]  /*1c80*/  LDG.E R14, desc[UR4][R14.64+0x8] ;  /* 0x000008040e0e7981 */ /* 0x000ea8000c1e1900 */
[----:B------:R-:W2:Y:S04]  /*1c90*/  LDG.E R17, desc[UR4][R16.64+0x8] ;  /* 0x0000080410117981 */ /* 0x000ea8000c1e1900 */
[----:B------:R-:W2:Y:S04]  /*1ca0*/  LDG.E R20, desc[UR4][R20.64] ;  /* 0x0000000414147981 */ /* 0x000ea8000c1e1900 */
[----:B------:R-:W3:Y:S04]  /*1cb0*/  LDG.E R12, desc[UR4][R12.64] ;  /* 0x000000040c0c7981 */ /* 0x000ee8000c1e1900 */
[----:B-1----:R-:W4:Y:S01]  /*1cc0*/  LDG.E R11, desc[UR4][R26.64+0x8] ;  /* 0x000008041a0b7981 */ /* 0x002f22000c1e1900 */
[----:B------:R-:W-:Y:S01]  /*1cd0*/  IMAD.IADD R10, R19, 0x1, R10 ;  /* 0x00000001130a7824 */ /* 0x000fe200078e020a */
[----:B------:R-:W-:Y:S01]  /*1ce0*/  BSSY.RECONVERGENT B0, `(.L_x_14) ;  /* 0x0000019000007945 */ /* 0x000fe20003800200 */
[----:B------:R-:W-:-:S03]  /*1cf0*/  IMAD.MOV.U32 R8, RZ, RZ, 0x3f800000 ;  /* 0x3f800000ff087424 */ /* 0x000fc600078e00ff */
[----:B------:R-:W-:-:S05]  /*1d00*/  I2FP.F32.U32 R10, R10 ;  /* 0x0000000a000a7245 */ /* 0x000fca0000201000 */
[----:B------:R-:W-:Y:S01]  /*1d10*/  FFMA R25, R10, R25, 1.1641532182693481445e-10 ;  /* 0x2f0000000a197423 */ /* 0x000fe20000000019 */
[----:B--2---:R-:W-:-:S05]  /*1d20*/  IADD3 R23, PT, PT, R20, R17, R14 ;  /* 0x0000001114177210 */ /* 0x004fca0007ffe00e */
[----:B---3--:R-:W-:-:S04]  /*1d30*/  IMAD.IADD R22, R12, 0x1, R23 ;  /* 0x000000010c167824 */ /* 0x008fc800078e0217 */
[----:B----4-:R-:W-:-:S04]  /*1d40*/  IMAD R22, R11, R22, RZ ;  /* 0x000000160b167224 */ /* 0x010fc800078e02ff */
[----:B------:R-:W-:-:S05]  /*1d50*/  IMAD.SHL.U32 R22, R22, 0x2, RZ ;  /* 0x0000000216167824 */ /* 0x000fca00078e00ff */
[----:B------:R-:W-:-:S13]  /*1d60*/  ISETP.GE.AND P0, PT, R22, RZ, PT ;  /* 0x000000ff1600720c */ /* 0x000fda0003f06270 */
[----:B0-----:R-:W-:Y:S05]  /*1d70*/  @!P0 BRA `(.L_x_15) ;  /* 0x00000000003c8947 */ /* 0x001fea0003800000 */
[----:B------:R-:W-:Y:S01]  /*1d80*/  ISETP.NE.AND P0, PT, R22, RZ, PT ;  /* 0x000000ff1600720c */ /* 0x000fe20003f05270 */
[----:B------:R-:W-:-:S12]  /*1d90*/  IMAD.MOV.U32 R8, RZ, RZ, 0x3f000000 ;  /* 0x3f000000ff087424 */ /* 0x000fd800078e00ff */
[----:B------:R-:W-:Y:S05]  /*1da0*/  @!P0 BRA `(.L_x_15) ;  /* 0x0000000000308947 */ /* 0x000fea0003800000 */
[----:B------:R-:W-:Y:S01]  /*1db0*/  I2FP.F32.U32 R8, R22 ;  /* 0x0000001600087245 */ /* 0x000fe20000201000 */
[----:B------:R-:W-:Y:S02]  /*1dc0*/  IMAD.MOV.U32 R9, RZ, RZ, 0x3f000000 ;  /* 0x3f000000ff097424 */ /* 0x000fe400078e00ff */
[----:B------:R-:W-:Y:S02]  /*1dd0*/  IMAD.MOV.U32 R10, RZ, RZ, 0x437c0000 ;  /* 0x437c0000ff0a7424 */ /* 0x000fe400078e00ff */
[----:B------:R-:W-:-:S04]  /*1de0*/  FMUL R8, R8, -UR6 ;  /* 0x8000000608087c20 */ /* 0x000fc80008400000 */
        /* <DEDUP_REMOVED lines=8> */
.L_x_15:
[----:B------:R-:W-:Y:S05]  /*1e70*/  BSYNC.RECONVERGENT B0 ;  /* 0x0000000000007941 */ /* 0x000fea0003800200 */
.L_x_14:
[----:B------:R-:W-:Y:S01]  /*1e80*/  FSETP.GT.AND P0, PT, R8, R25, PT ;  /* 0x000000190800720b */ /* 0x000fe20003f04000 */
[C---:B------:R-:W-:Y:S02]  /*1e90*/  VIADD R9, R0.reuse, 0xffffff03 ;  /* 0xffffff0300097836 */ /* 0x040fe40000000000 */
[----:B------:R-:W-:Y:S02]  /*1ea0*/  VIADD R0, R0, 0x4 ;  /* 0x0000000400007836 */ /* 0x000fe40000000000 */
[----:B------:R-:W-:Y:S02]  /*1eb0*/  VIADD R4, R4, 0x4 ;  /* 0x0000000404047836 */ /* 0x000fe40000000000 */
[----:B------:R-:W-:Y:S02]  /*1ec0*/  VIADD R2, R2, 0x4 ;  /* 0x0000000402027836 */ /* 0x000fe40000000000 */
[----:B------:R-:W-:-:S04]  /*1ed0*/  VIADD R3, R3, 0x4 ;  /* 0x0000000403037836 */ /* 0x000fc80000000000 */
[----:B------:R-:W-:-:S05]  /*1ee0*/  @P0 IMAD.MOV R11, RZ, RZ, -R11 ;  /* 0x000000ffff0b0224 */ /* 0x000fca00078e0a0b */
[----:B------:R1:W-:Y:S01]  /*1ef0*/  @P0 STG.E desc[UR4][R26.64+0x8], R11 ;  /* 0x0000080b1a000986 */ /* 0x0003e2000c101904 */
[----:B------:R-:W-:-:S13]  /*1f00*/  ISETP.GE.AND P0, PT, R9, R24, PT ;  /* 0x000000180900720c */ /* 0x000fda0003f06270 */
[----:B-1----:R-:W-:Y:S05]  /*1f10*/  @!P0 BRA `(.L_x_16) ;  /* 0xfffffff400c08947 */ /* 0x002fea000383ffff */
[----:B------:R-:W-:Y:S05]  /*1f20*/  EXIT ;  /* 0x000000000000794d */ /* 0x000fea0003800000 */
.L_x_17:
[----:B------:R-:W-:-:S00]  /*1f30*/  BRA `(.L_x_17) ;  /* 0xfffffffc00fc7947 */ /* 0x000fc0000383ffff */
[----:B------:R-:W-:-:S00]  /*1f40*/  NOP ;  /* 0x0000000000007918 */ /* 0x000fc00000000000 */
        /* <DEDUP_REMOVED lines=11> */
.L_x_32:


//--------------------- .text._Z20KernelMetropolisEvenPiP17curandStateXORWOWfi --------------------------
	.section	.text._Z20KernelMetropolisEvenPiP17curandStateXORWOWfi,"ax",@progbits
	.align	128
        .global         _Z20KernelMetropolisEvenPiP17curandStateXORWOWfi
        .type           _Z20KernelMetropolisEvenPiP17curandStateXORWOWfi,@function
        .size           _Z20KernelMetropolisEvenPiP17curandStateXORWOWfi,(.L_x_33 - _Z20KernelMetropolisEvenPiP17curandStateXORWOWfi)
        .other          _Z20KernelMetropolisEvenPiP17curandStateXORWOWfi,@"STO_CUDA_ENTRY STV_DEFAULT"
_Z20KernelMetropolisEvenPiP17curandStateXORWOWfi:
.text._Z20KernelMetropolisEvenPiP17curandStateXORWOWfi:
        /* <DEDUP_REMOVED lines=8> */
[----:B0-----:R-:W-:Y:S01]  /*0080*/  IMAD.SHL.U32 R4, R5, 0x2, RZ ;  /* 0x0000000205047824 */ /* 0x001fe200078e00ff */
[----:B------:R-:W-:-:S04]  /*0090*/  SHF.R.S32.HI R5, RZ, 0x1e, R5 ;  /* 0x0000001eff057819 */ /* 0x000fc80000011405 */
[----:B------:R-:W-:Y:S02]  /*00a0*/  LOP3.LUT R4, R4, 0xaad26b49, RZ, 0x3c, !PT ;  /* 0xaad26b4904047812 */ /* 0x000fe400078e3cff */
[----:B------:R-:W-:-:S03]  /*00b0*/  LOP3.LUT R5, R5, 0xf7dcefdd, RZ, 0x3c, !PT ;  /* 0xf7dcefdd05057812 */ /* 0x000fc600078e3cff */
[----:B------:R-:W-:Y:S02]  /*00c0*/  IMAD R4, R4, 0x4182bed5, RZ ;  /* 0x4182bed504047824 */ /* 0x000fe400078e02ff */
[----:B------:R-:W-:Y:S02]  /*00d0*/  IMAD R5, R5, -0x658354e5, RZ ;  /* 0x9a7cab1b05057824 */ /* 0x000fe400078e02ff */
[----:B-1----:R-:W-:Y:S01]  /*00e0*/  IMAD R9, R0, UR8, R9 ;  /* 0x0000000800097c24 */ /* 0x002fe2000f8e0209 */
[C---:B------:R-:W-:Y:S01]  /*00f0*/  LOP3.LUT R10, R4.reuse, 0x159a55e5, RZ, 0x3c, !PT ;  /* 0x159a55e5040a7812 */ /* 0x040fe200078e3cff */
[C---:B------:R-:W-:Y:S01]  /*0100*/  VIADD R7, R4.reuse, 0x75bcd15 ;  /* 0x075bcd1504077836 */ /* 0x040fe20000000000 */
[----:B------:R-:W-:Y:S01]  /*0110*/  IADD3 R6, PT, PT, R5, 0x64f0c9, R4 ;  /* 0x0064f0c905067810 */ /* 0x000fe20007ffe004 */
[----:B---3--:R-:W-:Y:S01]  /*0120*/  IMAD.WIDE R2, R9, 0x30, R2 ;  /* 0x0000003009027825 */ /* 0x008fe200078e0202 */
[----:B------:R-:W-:Y:S02]  /*0130*/  LOP3.LUT R12, R5, 0x5491333, RZ, 0x3c, !PT ;  /* 0x05491333050c7812 */ /* 0x000fe400078e3cff */
[----:B------:R-:W-:Y:S01]  /*0140*/  ISETP.NE.AND P0, PT, R9, RZ, PT ;  /* 0x000000ff0900720c */ /* 0x000fe20003f05270 */
[----:B------:R-:W-:Y:S01]  /*0150*/  VIADD R13, R4, 0x583f19 ;  /* 0x00583f19040d7836 */ /* 0x000fe20000000000 */
[----:B--2---:R0:W-:Y:S01]  /*0160*/  STG.E.64 desc[UR6][R2.64], R6 ;  /* 0x0000000602007986 */ /* 0x0041e2000c101b06 */
[----:B------:R-:W-:-:S03]  /*0170*/  VIADD R11, R5, 0x1f123bb5 ;  /* 0x1f123bb5050b7836 */ /* 0x000fc60000000000 */
[----:B------:R0:W-:Y:S04]  /*0180*/  STG.E.64 desc[UR6][R2.64+0x10], R12 ;  /* 0x0000100c02007986 */ /* 0x0001e8000c101b06 */
[----:B------:R0:W-:Y:S03]  /*0190*/  STG.E.64 desc[UR6][R2.64+0x8], R10 ;  /* 0x0000080a02007986 */ /* 0x0001e6000c101b06 */
[----:B------:R-:W-:Y:S05]  /*01a0*/  @!P0 BRA `(.L_x_19) ;  /* 0x0000000c005c8947 */ /* 0x000fea0003800000 */
[----:B------:R-:W-:Y:S01]  /*01b0*/  SHF.R.S32.HI R8, RZ, 0x1f, R9 ;  /* 0x0000001fff087819 */ /* 0x000fe20000011409 */
[----:B0-----:R-:W-:-:S07]  /*01c0*/  IMAD.MOV.U32 R12, RZ, RZ, RZ ;  /* 0x000000ffff0c7224 */ /* 0x001fce00078e00ff */
.L_x_25:
        /* <DEDUP_REMOVED lines=8> */
.L_x_24:
[----:B0-----:R-:W-:Y:S02]  /*0250*/  CS2R R14, SRZ ;  /* 0x00000000000e7805 */ /* 0x001fe4000001ff00 */
[----:B------:R-:W-:Y:S02]  /*0260*/  CS2R R4, SRZ ;  /* 0x0000000000047805 */ /* 0x000fe4000001ff00 */
[----:B------:R-:W-:-:S07]  /*0270*/  CS2R R6, SRZ ;  /* 0x0000000000067805 */ /* 0x000fce000001ff00 */
.L_x_23:
[----:B------:R-:W0:Y:S01]  /*0280*/  S2R R17, SR_TID.X ;  /* 0x0000000000117919 */ /* 0x000e220000002100 */
[----:B------:R-:W1:Y:S01]  /*0290*/  LDC.64 R10, c[0x0][0x388] ;  /* 0x0000e200ff0a7b82 */ /* 0x000e620000000a00 */
[----:B0-----:R-:W-:-:S04]  /*02a0*/  IMAD R17, R0, UR8, R17 ;  /* 0x0000000800117c24 */ /* 0x001fc8000f8e0211 */
[----:B-1----:R-:W-:-:S04]  /*02b0*/  IMAD.WIDE R10, R17, 0x30, R10 ;  /* 0x00000030110a7825 */ /* 0x002fc800078e020a */
[----:B------:R-:W-:-:S05]  /*02c0*/  IMAD.WIDE.U32 R10, R15, 0x4, R10 ;  /* 0x000000040f0a7825 */ /* 0x000fca00078e000a */
[----:B------:R0:W5:Y:S01]  /*02d0*/  LDG.E R16, desc[UR6][R10.64+0x4] ;  /* 0x000004060a107981 */ /* 0x000162000c1e1900 */
[----:B------:R-:W-:-:S07]  /*02e0*/  IMAD.MOV.U32 R17, RZ, RZ, RZ ;  /* 0x000000ffff117224 */ /* 0x000fce00078e00ff */
.L_x_22:
        /* <DEDUP_REMOVED lines=9> */
[----:B------:R-:W3:Y:S04]  /*0380*/  @!P0 LDG.E R21, desc[UR6][R10.64+0x4] ;  /* 0x000004060a158981 */ /* 0x000ee8000c1e1900 */
[----:B------:R-:W4:Y:S04]  /*0390*/  @!P0 LDG.E R18, desc[UR6][R10.64+0x8] ;  /* 0x000008060a128981 */ /* 0x000f28000c1e1900 */
[----:B------:R-:W4:Y:S04]  /*03a0*/  @!P0 LDG.E R20, desc[UR6][R10.64+0x10] ;  /* 0x000010060a148981 */ /* 0x000f28000c1e1900 */
[----:B------:R-:W4:Y:S04]  /*03b0*/  @P1 LDG.E R25, desc[UR6][R10.64+0x14] ;  /* 0x000014060a191981 */ /* 0x000f28000c1e1900 */
[----:B------:R-:W4:Y:S04]  /*03c0*/  @!P0 LDG.E R23, desc[UR6][R10.64+0xc] ;  /* 0x00000c060a178981 */ /* 0x000f28000c1e1900 */
[----:B------:R-:W4:Y:S04]  /*03d0*/  @P2 LDG.E R27, desc[UR6][R10.64+0x28] ;  /* 0x000028060a1b2981 */ /* 0x000f28000c1e1900 */
        /* <DEDUP_REMOVED lines=8> */
[----:B--2---:R-:W-:-:S03]  /*0460*/  @!P0 LOP3.LUT R14, R14, R19, RZ, 0x3c, !PT ;  /* 0x000000130e0e8212 */ /* 0x004fc600078e3cff */
[----:B------:R-:W2:Y:S01]  /*0470*/  @P1 LDG.E R19, desc[UR6][R10.64+0x18] ;  /* 0x000018060a131981 */ /* 0x000ea2000c1e1900 */
[----:B---3--:R-:W-:-:S03]  /*0480*/  @!P0 LOP3.LUT R6, R6, R21, RZ, 0x3c, !PT ;  /* 0x0000001506068212 */ /* 0x008fc600078e3cff */
[----:B------:R-:W3:Y:S01]  /*0490*/  @P1 LDG.E R21, desc[UR6][R10.64+0x20] ;  /* 0x000020060a151981 */ /* 0x000ee2000c1e1900 */
[----:B----4-:R-:W-:-:S03]  /*04a0*/  @!P0 LOP3.LUT R7, R7, R18, RZ, 0x3c, !PT ;  /* 0x0000001207078212 */ /* 0x010fc600078e3cff */
[----:B------:R-:W4:Y:S01]  /*04b0*/  @P1 LDG.E R18, desc[UR6][R10.64+0x1c] ;  /* 0x00001c060a121981 */ /* 0x000f22000c1e1900 */
[----:B------:R-:W-:-:S03]  /*04c0*/  @!P0 LOP3.LUT R5, R5, R20, RZ, 0x3c, !PT ;  /* 0x0000001405058212 */ /* 0x000fc600078e3cff */
[----:B------:R-:W4:Y:S01]  /*04d0*/  @P1 LDG.E R20, desc[UR6][R10.64+0x24] ;  /* 0x000024060a141981 */ /* 0x000f22000c1e1900 */
[----:B------:R-:W-:-:S03]  /*04e0*/  @P1 LOP3.LUT R14, R14, R25, RZ, 0x3c, !PT ;  /* 0x000000190e0e1212 */ /* 0x000fc600078e3cff */
[----:B------:R-:W4:Y:S01]  /*04f0*/  @P2 LDG.E R25, desc[UR6][R10.64+0x34] ;  /* 0x000034060a192981 */ /* 0x000f22000c1e1900 */
[----:B------:R-:W-:-:S03]  /*0500*/  @!P0 LOP3.LUT R4, R4, R23, RZ, 0x3c, !PT ;  /* 0x0000001704048212 */ /* 0x000fc600078e3cff */
[----:B------:R-:W4:Y:S01]  /*0510*/  @P2 LDG.E R23, desc[UR6][R10.64+0x2c] ;  /* 0x00002c060a172981 */ /* 0x000f22000c1e1900 */
[----:B------:R-:W-:-:S03]  /*0520*/  @P2 LOP3.LUT R14, R14, R27, RZ, 0x3c, !PT ;  /* 0x0000001b0e0e2212 */ /* 0x000fc600078e3cff */
[----:B------:R-:W4:Y:S01]  /*0530*/  @P3 LDG.E R27, desc[UR6][R10.64+0x40] ;  /* 0x000040060a1b3981 */ /* 0x000f22000c1e1900 */
[----:B------:R-:W-:-:S03]  /*0540*/  @P3 LOP3.LUT R14, R14, R29, RZ, 0x3c, !PT ;  /* 0x0000001d0e0e3212 */ /* 0x000fc600078e3cff */
[----:B------:R-:W4:Y:S01]  /*0550*/  @P3 LDG.E R29, desc[UR6][R10.64+0x48] ;  /* 0x000048060a1d3981 */ /* 0x000f22000c1e1900 */
[----:B------:R-:W-:Y:S02]  /*0560*/  LOP3.LUT P0, RZ, R26, 0x80, RZ, 0xc0, !PT ;  /* 0x000000801aff7812 */ /* 0x000fe4000780c0ff */
[----:B------:R-:W-:-:S11]  /*0570*/  @P4 LOP3.LUT R14, R14, R31, RZ, 0x3c, !PT ;  /* 0x0000001f0e0e4212 */ /* 0x000fd600078e3cff */
[----:B------:R-:W4:Y:S04]  /*0580*/  @P0 LDG.E R37, desc[UR6][R10.64+0x8c] ;  /* 0x00008c060a250981 */ /* 0x000f28000c1e1900 */
[----:B------:R-:W4:Y:S01]  /*0590*/  @P0 LDG.E R31, desc[UR6][R10.64+0x90] ;  /* 0x000090060a1f0981 */ /* 0x000f22000c1e1900 */
[----:B------:R-:W-:-:S03]  /*05a0*/  @P5 LOP3.LUT R14, R14, R33, RZ, 0x3c, !PT ;  /* 0x000000210e0e5212 */ /* 0x000fc600078e3cff */
        /* <DEDUP_REMOVED lines=11> */
[----:B------:R-:W-:Y:S02]  /*0660*/  @P2 LOP3.LUT R7, R7, R22, RZ, 0x3c, !PT ;  /* 0x0000001607072212 */ /* 0x000fe400078e3cff */
[----:B------:R-:W-:Y:S01]  /*0670*/  @P2 LOP3.LUT R5, R5, R24, RZ, 0x3c, !PT ;  /* 0x0000001805052212 */ /* 0x000fe200078e3cff */
[----:B------:R-:W4:Y:S01]  /*0680*/  @P5 LDG.E R22, desc[UR6][R10.64+0x6c] ;  /* 0x00006c060a165981 */ /* 0x000f22000c1e1900 */
[----:B------:R-:W-:Y:S02]  /*0690*/  @P2 LOP3.LUT R4, R4, R25, RZ, 0x3c, !PT ;  /* 0x0000001904042212 */ /* 0x000fe400078e3cff */
[----:B------:R-:W-:Y:S01]  /*06a0*/  @P2 LOP3.LUT R6, R6, R23, RZ, 0x3c, !PT ;  /* 0x0000001706062212 */ /* 0x000fe200078e3cff */
[----:B------:R-:W4:Y:S01]  /*06b0*/  @P5 LDG.E R25, desc[UR6][R10.64+0x70] ;  /* 0x000070060a195981 */ /* 0x000f22000c1e1900 */
[----:B------:R-:W-:-:S03]  /*06c0*/  @P3 LOP3.LUT R5, R5, R30, RZ, 0x3c, !PT ;  /* 0x0000001e05053212 */ /* 0x000fc600078e3cff */
[----:B------:R-:W4:Y:S01]  /*06d0*/  @P5 LDG.E R23, desc[UR6][R10.64+0x68] ;  /* 0x000068060a175981 */ /* 0x000f22000c1e1900 */
[----:B------:R-:W-:-:S03]  /*06e0*/  @P3 LOP3.LUT R6, R6, R27, RZ, 0x3c, !PT ;  /* 0x0000001b06063212 */ /* 0x000fc600078e3cff */
[----:B------:R-:W4:Y:S01]  /*06f0*/  @P5 LDG.E R24, desc[UR6][R10.64+0x74] ;  /* 0x000074060a185981 */ /* 0x000f22000c1e1900 */
[----:B------:R-:W-:Y:S02]  /*0700*/  @P3 LOP3.LUT R7, R7, R28, RZ, 0x3c, !PT ;  /* 0x0000001c07073212 */ /* 0x000fe400078e3cff */
[----:B------:R-:W-:Y:S01]  /*0710*/  @P3 LOP3.LUT R4, R4, R29, RZ, 0x3c, !PT ;  /* 0x0000001d04043212 */ /* 0x000fe200078e3cff */
[----:B------:R-:W4:Y:S04]  /*0720*/  @P6 LDG.E R27, desc[UR6][R10.64+0x7c] ;  /* 0x00007c060a1b6981 */ /* 0x000f28000c1e1900 */
[----:B------:R-:W4:Y:S04]  /*0730*/  @P6 LDG.E R28, desc[UR6][R10.64+0x80] ;  /* 0x000080060a1c6981 */ /* 0x000f28000c1e1900 */
[----:B------:R-:W4:Y:S04]  /*0740*/  @P6 LDG.E R29, desc[UR6][R10.64+0x84] ;  /* 0x000084060a1d6981 */ /* 0x000f28000c1e1900 */
[----:B------:R-:W4:Y:S01]  /*0750*/  @P6 LDG.E R30, desc[UR6][R10.64+0x88] ;  /* 0x000088060a1e6981 */ /* 0x000f22000c1e1900 */
[----:B------:R-:W-:-:S04]  /*0760*/  @P6 LOP3.LUT R14, R14, R35, RZ, 0x3c, !PT ;  /* 0x000000230e0e6212 */ /* 0x000fc800078e3cff */
[----:B------:R-:W-:Y:S02]  /*0770*/  @P0 LOP3.LUT R14, R14, R37, RZ, 0x3c, !PT ;  /* 0x000000250e0e0212 */ /* 0x000fe400078e3cff */
[----:B--2---:R-:W-:Y:S02]  /*0780*/  @P4 LOP3.LUT R6, R6, R19, RZ, 0x3c, !PT ;  /* 0x0000001306064212 */ /* 0x004fe400078e3cff */
[----:B---3--:R-:W-:Y:S02]  /*0790*/  @P4 LOP3.LUT R4, R4, R21, RZ, 0x3c, !PT ;  /* 0x0000001504044212 */ /* 0x008fe400078e3cff */
[----:B----4-:R-:W-:Y:S02]  /*07a0*/  @P4 LOP3.LUT R7, R7, R18, RZ, 0x3c, !PT ;  /* 0x0000001207074212 */ /* 0x010fe400078e3cff */
[----:B------:R-:W-:Y:S02]  /*07b0*/  @P4 LOP3.LUT R5, R5, R20, RZ, 0x3c, !PT ;  /* 0x0000001405054212 */ /* 0x000fe400078e3cff */
[----:B------:R-:W-:-:S02]  /*07c0*/  @P5 LOP3.LUT R7, R7, R22, RZ, 0x3c, !PT ;  /* 0x0000001607075212 */ /* 0x000fc400078e3cff */
[----:B------:R-:W-:Y:S02]  /*07d0*/  @P5 LOP3.LUT R4, R4, R25, RZ, 0x3c, !PT ;  /* 0x0000001904045212 */ /* 0x000fe400078e3cff */
[----:B------:R-:W-:Y:S02]  /*07e0*/  @P5 LOP3.LUT R6, R6, R23, RZ, 0x3c, !PT ;  /* 0x0000001706065212 */ /* 0x000fe400078e3cff */
[----:B------:R-:W-:Y:S02]  /*07f0*/  @P5 LOP3.LUT R5, R5, R24, RZ, 0x3c, !PT ;  /* 0x0000001805055212 */ /* 0x000fe400078e3cff */
[----:B------:R-:W-:Y:S02]  /*0800*/  @P6 LOP3.LUT R6, R6, R27, RZ, 0x3c, !PT ;  /* 0x0000001b06066212 */ /* 0x000fe400078e3cff */
[----:B------:R-:W-:Y:S02]  /*0810*/  @P6 LOP3.LUT R7, R7, R28, RZ, 0x3c, !PT ;  /* 0x0000001c07076212 */ /* 0x000fe400078e3cff */
[----:B------:R-:W-:-:S02]  /*0820*/  @P6 LOP3.LUT R4, R4, R29, RZ, 0x3c, !PT ;  /* 0x0000001d04046212 */ /* 0x000fc400078e3cff */
[----:B------:R-:W-:Y:S02]  /*0830*/  @P6 LOP3.LUT R5, R5, R30, RZ, 0x3c, !PT ;  /* 0x0000001e05056212 */ /* 0x000fe400078e3cff */
[----:B------:R-:W-:Y:S02]  /*0840*/  @P0 LOP3.LUT R6, R6, R31, RZ, 0x3c, !PT ;  /* 0x0000001f06060212 */ /* 0x000fe400078e3cff */
        /* <DEDUP_REMOVED lines=26> */
[----:B------:R-:W2:Y:S01]  /*09f0*/  @P1 LDG.E R27, desc[UR6][R10.64+0xc0] ;  /* 0x0000c0060a1b1981 */ /* 0x000ea2000c1e1900 */
[----:B------:R-:W-:Y:S02]  /*0a00*/  @P0 LOP3.LUT R5, R5, R20, RZ, 0x3c, !PT ;  /* 0x0000001405050212 */ /* 0x000fe400078e3cff */
[----:B------:R-:W-:Y:S01]  /*0a10*/  LOP3.LUT P0, RZ, R26, 0x8000, RZ, 0xc0, !PT ;  /* 0x000080001aff7812 */ /* 0x000fe2000780c0ff */
[----:B------:R-:W4:Y:S04]  /*0a20*/  @P1 LDG.E R20, desc[UR6][R10.64+0xbc] ;  /* 0x0000bc060a141981 */ /* 0x000f28000c1e1900 */
[----:B------:R-:W2:Y:S08]  /*0a30*/  @P2 LDG.E R26, desc[UR6][R10.64+0xd8] ;  /* 0x0000d8060a1a2981 */ /* 0x000eb0000c1e1900 */
[----:B------:R-:W2:Y:S01]  /*0a40*/  @P0 LDG.E R30, desc[UR6][R10.64+0x12c] ;  /* 0x00012c060a1e0981 */ /* 0x000ea2000c1e1900 */
[----:B------:R-:W-:-:S03]  /*0a50*/  @P1 LOP3.LUT R14, R14, R21, RZ, 0x3c, !PT ;  /* 0x000000150e0e1212 */ /* 0x000fc600078e3cff */
[----:B------:R-:W2:Y:S01]  /*0a60*/  @P4 LDG.E R21, desc[UR6][R10.64+0xf4] ;  /* 0x0000f4060a154981 */ /* 0x000ea2000c1e1900 */
[----:B------:R-:W-:-:S03]  /*0a70*/  @P2 LOP3.LUT R14, R14, R19, RZ, 0x3c, !PT ;  /* 0x000000130e0e2212 */ /* 0x000fc600078e3cff */
[----:B------:R-:W2:Y:S01]  /*0a80*/  @P3 LDG.E R19, desc[UR6][R10.64+0xe8] ;  /* 0x0000e8060a133981 */ /* 0x000ea2000c1e1900 */
[----:B------:R-:W-:Y:S02]  /*0a90*/  @P3 LOP3.LUT R14, R14, R33, RZ, 0x3c, !PT ;  /* 0x000000210e0e3212 */ /* 0x000fe400078e3cff */
[----:B------:R-:W-:Y:S01]  /*0aa0*/  @P1 LOP3.LUT R5, R5, R22, RZ, 0x3c, !PT ;  /* 0x0000001605051212 */ /* 0x000fe200078e3cff */
[----:B------:R-:W2:Y:S01]  /*0ab0*/  @P0 LDG.E R33, desc[UR6][R10.64+0x130] ;  /* 0x000130060a210981 */ /* 0x000ea2000c1e1900 */
[----:B------:R-:W-:-:S03]  /*0ac0*/  @P4 LOP3.LUT R14, R14, R35, RZ, 0x3c, !PT ;  /* 0x000000230e0e4212 */ /* 0x000fc600078e3cff */
[----:B------:R-:W2:Y:S01]  /*0ad0*/  @P4 LDG.E R22, desc[UR6][R10.64+0xf8] ;  /* 0x0000f8060a164981 */ /* 0x000ea2000c1e1900 */
[----:B------:R-:W-:-:S03]  /*0ae0*/  @P5 LOP3.LUT R14, R14, R37, RZ, 0x3c, !PT ;  /* 0x000000250e0e5212 */ /* 0x000fc600078e3cff */
[----:B------:R-:W2:Y:S01]  /*0af0*/  @P0 LDG.E R32, desc[UR6][R10.64+0x134] ;  /* 0x000134060a200981 */ /* 0x000ea2000c1e1900 */
[----:B------:R-:W-:-:S03]  /*0b00*/  @P6 LOP3.LUT R14, R14, R28, RZ, 0x3c, !PT ;  /* 0x0000001c0e0e6212 */ /* 0x000fc600078e3cff */
[----:B------:R-:W2:Y:S04]  /*0b10*/  @P5 LDG.E R28, desc[UR6][R10.64+0x114] ;  /* 0x000114060a1c5981 */ /* 0x000ea8000c1e1900 */
[----:B------:R-:W2:Y:S04]  /*0b20*/  @P0 LDG.E R34, desc[UR6][R10.64+0x13c] ;  /* 0x00013c060a220981 */ /* 0x000ea8000c1e1900 */
[----:B------:R-:W2:Y:S01]  /*0b30*/  @P0 LDG.E R35, desc[UR6][R10.64+0x138] ;  /* 0x000138060a230981 */ /* 0x000ea2000c1e1900 */
[----:B---3--:R-:W-:-:S03]  /*0b40*/  @P1 LOP3.LUT R6, R6, R25, RZ, 0x3c, !PT ;  /* 0x0000001906061212 */ /* 0x008fc600078e3cff */
[----:B------:R-:W3:Y:S01]  /*0b50*/  @P4 LDG.E R25, desc[UR6][R10.64+0xfc] ;  /* 0x0000fc060a194981 */ /* 0x000ee2000c1e1900 */
[----:B------:R-:W-:-:S03]  /*0b60*/  @P2 LOP3.LUT R6, R6, R29, RZ, 0x3c, !PT ;  /* 0x0000001d06062212 */ /* 0x000fc600078e3cff */
[----:B------:R-:W3:Y:S01]  /*0b70*/  @P5 LDG.E R29, desc[UR6][R10.64+0x110] ;  /* 0x000110060a1d5981 */ /* 0x000ee2000c1e1900 */
[----:B----4-:R-:W-:-:S03]  /*0b80*/  @P1 LOP3.LUT R7, R7, R20, RZ, 0x3c, !PT ;  /* 0x0000001407071212 */ /* 0x010fc600078e3cff */
[----:B------:R-:W4:Y:S01]  /*0b90*/  @P3 LDG.E R20, desc[UR6][R10.64+0xec] ;  /* 0x0000ec060a143981 */ /* 0x000f22000c1e1900 */
[----:B------:R-:W-:-:S03]  /*0ba0*/  @P2 LOP3.LUT R7, R7, R24, RZ, 0x3c, !PT ;  /* 0x0000001807072212 */ /* 0x000fc600078e3cff */
[----:B------:R-:W4:Y:S01]  /*0bb0*/  @P4 LDG.E R24, desc[UR6][R10.64+0x100] ;  /* 0x000100060a184981 */ /* 0x000f22000c1e1900 */
[----:B--2---:R-:W-:Y:S02]  /*0bc0*/  @P1 LOP3.LUT R4, R4, R27, RZ, 0x3c, !PT ;  /* 0x0000001b04041212 */ /* 0x004fe400078e3cff */
[----:B------:R-:W-:Y:S01]  /*0bd0*/  @P2 LOP3.LUT R5, R5, R26, RZ, 0x3c, !PT ;  /* 0x0000001a05052212 */ /* 0x000fe200078e3cff */
[----:B------:R-:W2:Y:S01]  /*0be0*/  @P5 LDG.E R27, desc[UR6][R10.64+0x108] ;  /* 0x000108060a1b5981 */ /* 0x000ea2000c1e1900 */
[----:B------:R-:W-:-:S03]  /*0bf0*/  @P2 LOP3.LUT R4, R4, R31, RZ, 0x3c, !PT ;  /* 0x0000001f04042212 */ /* 0x000fc600078e3cff */
[----:B------:R-:W2:Y:S01]  /*0c00*/  @P5 LDG.E R26, desc[UR6][R10.64+0x10c] ;  /* 0x00010c060a1a5981 */ /* 0x000ea2000c1e1900 */
[----:B------:R-:W-:Y:S02]  /*0c10*/  @P0 LOP3.LUT R14, R14, R30, RZ, 0x3c, !PT ;  /* 0x0000001e0e0e0212 */ /* 0x000fe400078e3cff */
[----:B------:R-:W-:Y:S01]  /*0c20*/  @P3 LOP3.LUT R6, R6, R23, RZ, 0x3c, !PT ;  /* 0x0000001706063212 */ /* 0x000fe200078e3cff */
[----:B------:R-:W2:Y:S01]  /*0c30*/  @P6 LDG.E R30, desc[UR6][R10.64+0x120] ;  /* 0x000120060a1e6981 */ /* 0x000ea2000c1e1900 */
[----:B------:R-:W-:-:S03]  /*0c40*/  @P3 LOP3.LUT R7, R7, R18, RZ, 0x3c, !PT ;  /* 0x0000001207073212 */ /* 0x000fc600078e3cff */
[----:B------:R-:W2:Y:S04]  /*0c50*/  @P6 LDG.E R23, desc[UR6][R10.64+0x11c] ;  /* 0x00011c060a176981 */ /* 0x000ea8000c1e1900 */
[----:B------:R-:W2:Y:S04]  /*0c60*/  @P6 LDG.E R18, desc[UR6][R10.64+0x128] ;  /* 0x000128060a126981 */ /* 0x000ea8000c1e1900 */
[----:B------:R-:W2:Y:S01]  /*0c70*/  @P6 LDG.E R31, desc[UR6][R10.64+0x124] ;  /* 0x000124060a1f6981 */ /* 0x000ea2000c1e1900 */
[----:B------:R-:W-:Y:S01]  /*0c80*/  VIADD R17, R17, 0x10 ;  /* 0x0000001011117836 */ /* 0x000fe20000000000 */
[----:B------:R-:W-:-:S04]  /*0c90*/  @P3 LOP3.LUT R4, R4, R19, RZ, 0x3c, !PT ;  /* 0x0000001304043212 */ /* 0x000fc800078e3cff */
[----:B------:R-:W-:Y:S02]  /*0ca0*/  ISETP.NE.AND P1, PT, R17, 0x20, PT ;  /* 0x000000201100780c */ /* 0x000fe40003f25270 */
[----:B------:R-:W-:Y:S02]  /*0cb0*/  @P4 LOP3.LUT R6, R6, R21, RZ, 0x3c, !PT ;  /* 0x0000001506064212 */ /* 0x000fe400078e3cff */
[----:B------:R-:W-:Y:S02]  /*0cc0*/  @P4 LOP3.LUT R7, R7, R22, RZ, 0x3c, !PT ;  /* 0x0000001607074212 */ /* 0x000fe400078e3cff */
[----:B---3--:R-:W-:-:S04]  /*0cd0*/  @P4 LOP3.LUT R4, R4, R25, RZ, 0x3c, !PT ;  /* 0x0000001904044212 */ /* 0x008fc800078e3cff */
[----:B------:R-:W-:Y:S02]  /*0ce0*/  @P5 LOP3.LUT R4, R4, R29, RZ, 0x3c, !PT ;  /* 0x0000001d04045212 */ /* 0x000fe400078e3cff */
[----:B----4-:R-:W-:-:S04]  /*0cf0*/  @P3 LOP3.LUT R5, R5, R20, RZ, 0x3c, !PT ;  /* 0x0000001405053212 */ /* 0x010fc800078e3cff */
[----:B------:R-:W-:Y:S02]  /*0d00*/  @P4 LOP3.LUT R5, R5, R24, RZ, 0x3c, !PT ;  /* 0x0000001805054212 */ /* 0x000fe400078e3cff */
[----:B--2---:R-:W-:Y:S02]  /*0d10*/  @P5 LOP3.LUT R6, R6, R27, RZ, 0x3c, !PT ;  /* 0x0000001b06065212 */ /* 0x004fe400078e3cff */
[----:B------:R-:W-:Y:S02]  /*0d20*/  @P5 LOP3.LUT R5, R5, R28, RZ, 0x3c, !PT ;  /* 0x0000001c05055212 */ /* 0x000fe400078e3cff */
[----:B------:R-:W-:-:S04]  /*0d30*/  @P5 LOP3.LUT R7, R7, R26, RZ, 0x3c, !PT ;  /* 0x0000001a07075212 */ /* 0x000fc800078e3cff */
[----:B------:R-:W-:Y:S02]  /*0d40*/  @P6 LOP3.LUT R7, R7, R30, RZ, 0x3c, !PT ;  /* 0x0000001e07076212 */ /* 0x000fe400078e3cff */
[----:B------:R-:W-:Y:S02]  /*0d50*/  @P6 LOP3.LUT R6, R6, R23, RZ, 0x3c, !PT ;  /* 0x0000001706066212 */ /* 0x000fe400078e3cff */
[----:B------:R-:W-:Y:S02]  /*0d60*/  @P6 LOP3.LUT R5, R5, R18, RZ, 0x3c, !PT ;  /* 0x0000001205056212 */ /* 0x000fe400078e3cff */
[----:B------:R-:W-:Y:S02]  /*0d70*/  @P6 LOP3.LUT R4, R4, R31, RZ, 0x3c, !PT ;  /* 0x0000001f04046212 */ /* 0x000fe400078e3cff */
[----:B------:R-:W-:Y:S02]  /*0d80*/  @P0 LOP3.LUT R6, R6, R33, RZ, 0x3c, !PT ;  /* 0x0000002106060212 */ /* 0x000fe400078e3cff */
[----:B------:R-:W-:-:S02]  /*0d90*/  @P0 LOP3.LUT R7, R7, R32, RZ, 0x3c, !PT ;  /* 0x0000002007070212 */ /* 0x000fc400078e3cff */
[----:B------:R-:W-:Y:S02]  /*0da0*/  @P0 LOP3.LUT R5, R5, R34, RZ, 0x3c, !PT ;  /* 0x0000002205050212 */ /* 0x000fe400078e3cff */
[----:B------:R-:W-:Y:S01]  /*0db0*/  @P0 LOP3.LUT R4, R4, R35, RZ, 0x3c, !PT ;  /* 0x0000002304040212 */ /* 0x000fe200078e3cff */
[----:B------:R-:W-:Y:S06]  /*0dc0*/  @P1 BRA `(.L_x_22) ;  /* 0xfffffff400481947 */ /* 0x000fec000383ffff */
[----:B------:R-:W-:-:S05]  /*0dd0*/  VIADD R15, R15, 0x1 ;  /* 0x000000010f0f7836 */ /* 0x000fca0000000000 */
[----:B------:R-:W-:-:S13]  /*0de0*/  ISETP.NE.AND P0, PT, R15, 0x5, PT ;  /* 0x000000050f00780c */ /* 0x000fda0003f05270 */
[----:B------:R-:W-:Y:S05]  /*0df0*/  @P0 BRA `(.L_x_23) ;  /* 0xfffffff400200947 */ /* 0x000fea000383ffff */
[----:B------:R-:W0:Y:S01]  /*0e00*/  S2R R15, SR_TID.X ;  /* 0x00000000000f7919 */ /* 0x000e220000002100 */
[----:B------:R-:W1:Y:S01]  /*0e10*/  LDC.64 R10, c[0x0][0x388] ;  /* 0x0000e200ff0a7b82 */ /* 0x000e620000000a00 */
[----:B------:R-:W-:Y:S01]  /*0e20*/  VIADD R13, R13, 0x1 ;  /* 0x000000010d0d7836 */ /* 0x000fe20000000000 */
[----:B------:R-:W-:-:S04]  /*0e30*/  LOP3.LUT R16, R9, 0x3, RZ, 0xc0, !PT ;  /* 0x0000000309107812 */ /* 0x000fc800078ec0ff */
[----:B------:R-:W-:Y:S01]  /*0e40*/  ISETP.GE.U32.AND P0, PT, R13, R16, PT ;  /* 0x000000100d00720c */ /* 0x000fe20003f06070 */
[----:B0-----:R-:W-:-:S04]  /*0e50*/  IMAD R15, R0, UR8, R15 ;  /* 0x00000008000f7c24 */ /* 0x001fc8000f8e020f */
[----:B-1----:R-:W-:-:S05]  /*0e60*/  IMAD.WIDE R10, R15, 0x30, R10 ;  /* 0x000000300f0a7825 */ /* 0x002fca00078e020a */
[----:B------:R0:W-:Y:S04]  /*0e70*/  STG.E.64 desc[UR6][R10.64+0x8], R6 ;  /* 0x000008060a007986 */ /* 0x0001e8000c101b06 */
[----:B------:R0:W-:Y:S04]  /*0e80*/  STG.E.64 desc[UR6][R10.64+0x10], R4 ;  /* 0x000010040a007986 */ /* 0x0001e8000c101b06 */
[----:B------:R0:W-:Y:S01]  /*0e90*/  STG.E desc[UR6][R10.64+0x4], R14 ;  /* 0x0000040e0a007986 */ /* 0x0001e2000c101906 */
[----:B------:R-:W-:Y:S05]  /*0ea0*/  @!P0 BRA `(.L_x_24) ;  /* 0xfffffff000e88947 */ /* 0x000fea000383ffff */
.L_x_21:
[----:B------:R-:W-:Y:S05]  /*0eb0*/  BSYNC.RECONVERGENT B1 ;  /* 0x0000000000017941 */ /* 0x000fea0003800200 */
.L_x_20:
[C---:B------:R-:W-:Y:S01]  /*0ec0*/  ISETP.GT.U32.AND P0, PT, R9.reuse, 0x3, PT ;  /* 0x000000030900780c */ /* 0x040fe20003f04070 */
[----:B------:R-:W-:Y:S01]  /*0ed0*/  VIADD R12, R12, 0x1 ;  /* 0x000000010c0c7836 */ /* 0x000fe20000000000 */
[--C-:B------:R-:W-:Y:S02]  /*0ee0*/  SHF.R.U64 R9, R9, 0x2, R8.reuse ;  /* 0x0000000209097819 */ /* 0x100fe40000001208 */
[----:B------:R-:W-:Y:S02]  /*0ef0*/  ISETP.GT.U32.AND.EX P0, PT, R8, RZ, PT, P0 ;  /* 0x000000ff0800720c */ /* 0x000fe40003f04100 */
[----:B------:R-:W-:-:S11]  /*0f00*/  SHF.R.U32.HI R8, RZ, 0x2, R8 ;  /* 0x00000002ff087819 */ /* 0x000fd60000011608 */
[----:B------:R-:W-:Y:S05]  /*0f10*/  @P0 BRA `(.L_x_25) ;  /* 0xfffffff000ac0947 */ /* 0x000fea000383ffff */
.L_x_19:
[----:B------:R-:W-:Y:S05]  /*0f20*/  BSYNC.RECONVERGENT B0 ;  /* 0x0000000000007941 */ /* 0x000fea0003800200 */
.L_x_18:
[----:B0-----:R-:W0:Y:S01]  /*0f30*/  S2R R7, SR_TID.X ;  /* 0x0000000000077919 */ /* 0x001e220000002100 */
[----:B------:R-:W1:Y:S01]  /*0f40*/  LDC.64 R4, c[0x0][0x388] ;  /* 0x0000e200ff047b82 */ /* 0x000e620000000a00 */
[----:B------:R-:W2:Y:S01]  /*0f50*/  LDCU.64 UR4, c[0x0][0x380] ;  /* 0x00007000ff0477ac */ /* 0x000ea20008000a00 */
[----:B------:R-:W-:Y:S01]  /*0f60*/  IMAD.SHL.U32 R2, R0, 0x10, RZ ;  /* 0x0000001000027824 */ /* 0x000fe200078e00ff */
[----:B------:R-:W-:-:S04]  /*0f70*/  SHF.R.U32.HI R6, RZ, 0x2, R0 ;  /* 0x00000002ff067819 */ /* 0x000fc80000011600 */
[----:B------:R-:W-:Y:S01]  /*0f80*/  LOP3.LUT R2, R2, 0xffffc0, RZ, 0xc0, !PT ;  /* 0x00ffffc002027812 */ /* 0x000fe200078ec0ff */
[----:B--2---:R-:W-:-:S04]  /*0f90*/  UIADD3 UR4, UP0, UPT, UR4, 0x8, URZ ;  /* 0x0000000804047890 */ /* 0x004fc8000ff1e0ff */
[----:B------:R-:W-:Y:S01]  /*0fa0*/  UIADD3.X UR5, UPT, UPT, URZ, UR5, URZ, UP0, !UPT ;  /* 0x00000005ff057290 */ /* 0x000fe200087fe4ff */
[--C-:B0-----:R-:W-:Y:S01]  /*0fb0*/  IMAD R3, R0, UR8, R7.reuse ;  /* 0x0000000800037c24 */ /* 0x101fe2000f8e0207 */
[----:B------:R-:W0:Y:S01]  /*0fc0*/  LDCU UR8, c[0x0][0x390] ;  /* 0x00007200ff0877ac */ /* 0x000e220008000800 */
[----:B------:R-:W-:Y:S02]  /*0fd0*/  IMAD R21, R6, 0x3f, R7 ;  /* 0x0000003f06157824 */ /* 0x000fe400078e0207 */
[----:B-1----:R-:W-:-:S04]  /*0fe0*/  IMAD.WIDE R4, R3, 0x30, R4 ;  /* 0x0000003003047825 */ /* 0x002fc800078e0204 */
[----:B------:R-:W-:Y:S01]  /*0ff0*/  IMAD.SHL.U32 R3, R0, 0x40, RZ ;  /* 0x0000004000037824 */ /* 0x000fe200078e00ff */
[----:B------:R1:W-:Y:S01]  /*1000*/  STG.E.64 desc[UR6][R4.64+0x18], RZ ;  /* 0x000018ff04007986 */ /* 0x0003e2000c101b06 */
[----:B------:R-:W-:-:S03]  /*1010*/  IMAD.IADD R0, R2, 0x1, R7 ;  /* 0x0000000102007824 */ /* 0x000fc600078e0207 */
[----:B------:R1:W-:Y:S01]  /*1020*/  STG.E desc[UR6][R4.64+0x20], RZ ;  /* 0x000020ff04007986 */ /* 0x0003e2000c101906 */
[----:B------:R-:W-:Y:S01]  /*1030*/  IMAD.SHL.U32 R2, R0, 0x100, RZ ;  /* 0x0000010000027824 */ /* 0x000fe200078e00ff */
[C---:B------:R-:W-:Y:S01]  /*1040*/  LOP3.LUT R8, R3.reuse, 0x1, R7, 0xf8, !PT ;  /* 0x0000000103087812 */ /* 0x040fe200078ef807 */
[----:B------:R-:W-:Y:S01]  /*1050*/  IMAD.U32 R7, RZ, RZ, UR5 ;  /* 0x00000005ff077e24 */ /* 0x000fe2000f8e00ff */
[----:B------:R1:W-:Y:S01]  /*1060*/  STG.E.64 desc[UR6][R4.64+0x28], RZ ;  /* 0x000028ff04007986 */ /* 0x0003e2000c101b06 */
[C---:B------:R-:W-:Y:S01]  /*1070*/  VIADD R6, R2.reuse, 0xff00 ;  /* 0x0000ff0002067836 */ /* 0x040fe20000000000 */
[C---:B------:R-:W-:Y:S01]  /*1080*/  LOP3.LUT R22, R3.reuse, 0xc0, RZ, 0xc0, !PT ;  /* 0x000000c003167812 */ /* 0x040fe200078ec0ff */
[----:B------:R-:W-:Y:S01]  /*1090*/  VIADD R2, R2, 0x100 ;  /* 0x0000010002027836 */ /* 0x000fe20000000000 */
[----:B------:R-:W-:Y:S01]  /*10a0*/  LOP3.LUT R3, R3, 0xffffff00, RZ, 0xc0, !PT ;  /* 0xffffff0003037812 */ /* 0x000fe200078ec0ff */
[----:B------:R-:W-:Y:S01]  /*10b0*/  IMAD.U32 R21, R21, 0x100, R8 ;  /* 0x0000010015157824 */ /* 0x000fe200078e0008 */
[----:B------:R-:W-:-:S02]  /*10c0*/  LOP3.LUT R6, R6, 0xff00, RZ, 0xc0, !PT ;  /* 0x0000ff0006067812 */ /* 0x000fc400078ec0ff */
[----:B------:R-:W-:Y:S02]  /*10d0*/  LOP3.LUT R2, R2, 0xff00, RZ, 0xc0, !PT ;  /* 0x0000ff0002027812 */ /* 0x000fe400078ec0ff */
[CC--:B------:R-:W-:Y:S01]  /*10e0*/  IADD3 R23, PT, PT, -R3.reuse, R8.reuse, R6 ;  /* 0x0000000803177210 */ /* 0x0c0fe20007ffe106 */
[----:B------:R-:W-:Y:S01]  /*10f0*/  IMAD.U32 R6, RZ, RZ, UR4 ;  /* 0x00000004ff067e24 */ /* 0x000fe2000f8e00ff */
[----:B------:R-:W-:Y:S02]  /*1100*/  IADD3 R20, PT, PT, R8, 0xff, -R3 ;  /* 0x000000ff08147810 */ /* 0x000fe40007ffe803 */
[----:B------:R-:W-:Y:S02]  /*1110*/  IADD3 R25, PT, PT, -R3, R8, R2 ;  /* 0x0000000803197210 */ /* 0x000fe40007ffe102 */
[----:B01----:R-:W-:-:S07]  /*1120*/  LOP3.LUT R22, R22, 0x3c, RZ, 0xfc, !PT ;  /* 0x0000003c16167812 */ /* 0x003fce00078efcff */
.L_x_30:
[----:B------:R-:W2:Y:S04]  /*1130*/  LDG.E.64 R26, desc[UR6][R4.64] ;  /* 0x00000006041a7981 */ /* 0x000ea8000c1e1b00 */
[----:B------:R-:W3:Y:S04]  /*1140*/  LDG.E.64 R16, desc[UR6][R4.64+0x10] ;  /* 0x0000100604107981 */ /* 0x000ee8000c1e1b00 */
[----:B------:R-:W4:Y:S01]  /*1150*/  LDG.E.64 R18, desc[UR6][R4.64+0x8] ;  /* 0x0000080604127981 */ /* 0x000f22000c1e1b00 */
[----:B------:R-:W-:Y:S01]  /*1160*/  VIADD R9, R20, 0xffffff02 ;  /* 0xffffff0214097836 */ /* 0x000fe20000000000 */
[----:B------:R-:W0:Y:S01]  /*1170*/  LDC.64 R12, c[0x0][0x380] ;  /* 0x0000e000ff0c7b82 */ /* 0x000e220000000a00 */
[----:B------:R-:W-:-:S03]  /*1180*/  SHF.R.S32.HI R15, RZ, 0x1f, R20 ;  /* 0x0000001fff0f7819 */ /* 0x000fc60000011414 */
[----:B------:R-:W-:Y:S02]  /*1190*/  SHF.R.S32.HI R10, RZ, 0x1f, R9 ;  /* 0x0000001fff0a7819 */ /* 0x000fe40000011409 */
[----:B------:R-:W-:Y:S02]  /*11a0*/  LEA.HI R15, R15, R20, RZ, 0x8 ;  /* 0x000000140f0f7211 */ /* 0x000fe400078f40ff */
[----:B------:R-:W-:Y:S02]  /*11b0*/  LEA.HI R10, R10, R9, RZ, 0x8 ;  /* 0x000000090a0a7211 */ /* 0x000fe400078f40ff */
[----:B------:R-:W-:Y:S02]  /*11c0*/  LOP3.LUT R15, R15, 0xffffff00, RZ, 0xc0, !PT ;  /* 0xffffff000f0f7812 */ /* 0x000fe400078ec0ff */
[----:B------:R-:W-:-:S03]  /*11d0*/  LOP3.LUT R10, R10, 0xffffff00, RZ, 0xc0, !PT ;  /* 0xffffff000a0a7812 */ /* 0x000fc600078ec0ff */
[----:B------:R-:W-:Y:S02]  /*11e0*/  IMAD.IADD R15, R20, 0x1, -R15 ;  /* 0x00000001140f7824 */ /* 0x000fe400078e0a0f */
[----:B------:R-:W-:Y:S02]  /*11f0*/  IMAD.IADD R11, R9, 0x1, -R10 ;  /* 0x00000001090b7824 */ /* 0x000fe400078e0a0a */
[C---:B------:R-:W-:Y:S02]  /*1200*/  IMAD R29, R0.reuse, 0x100, R15 ;  /* 0x00000100001d7824 */ /* 0x040fe400078e020f */
[----:B------:R-:W-:Y:S02]  /*1210*/  IMAD R11, R0, 0x100, R11 ;  /* 0x00000100000b7824 */ /* 0x000fe400078e020b */
[----:B------:R-:W-:-:S04]  /*1220*/  IMAD.WIDE R14, R25, 0x4, R6 ;  /* 0x00000004190e7825 */ /* 0x000fc800078e0206 */
[----:B0-----:R-:W-:-:S04]  /*1230*/  IMAD.WIDE R30, R11, 0x4, R12 ;  /* 0x000000040b1e7825 */ /* 0x001fc800078e020c */
[----:B------:R-:W-:-:S04]  /*1240*/  IMAD.WIDE R10, R23, 0x4, R6 ;  /* 0x00000004170a7825 */ /* 0x000fc800078e0206 */
[----:B------:R-:W-:Y:S01]  /*1250*/  IMAD.WIDE R28, R29, 0x4, R12 ;  /* 0x000000041d1c7825 */ /* 0x000fe200078e020c */
[----:B--2---:R-:W-:-:S03]  /*1260*/  SHF.R.U32.HI R2, RZ, 0x2, R27 ;  /* 0x00000002ff027819 */ /* 0x004fc6000001161b */
[----:B------:R-:W-:Y:S01]  /*1270*/  VIADD R26, R26, 0x587c5 ;  /* 0x000587c51a1a7836 */ /* 0x000fe20000000000 */
[----:B------:R-:W-:Y:S01]  /*1280*/  LOP3.LUT R2, R2, R27, RZ, 0x3c, !PT ;  /* 0x0000001b02027212 */ /* 0x000fe200078e3cff */
[----:B---3--:R-:W-:Y:S02]  /*1290*/  IMAD.SHL.U32 R3, R17, 0x10, RZ ;  /* 0x0000001011037824 */ /* 0x008fe400078e00ff */
[----:B------:R-:W-:Y:S02]  /*12a0*/  IMAD.MOV.U32 R9, RZ, RZ, R16 ;  /* 0x000000ffff097224 */ /* 0x000fe400078e0010 */
[----:B------:R-:W-:Y:S02]  /*12b0*/  IMAD.SHL.U32 R8, R2, 0x2, RZ ;  /* 0x0000000202087824 */ /* 0x000fe400078e00ff */
[----:B----4-:R-:W-:-:S03]  /*12c0*/  IMAD.MOV.U32 R27, RZ, RZ, R18 ;  /* 0x000000ffff1b7224 */ /* 0x010fc600078e0012 */
[----:B------:R-:W-:Y:S01]  /*12d0*/  LOP3.LUT R8, R2, R8, R3, 0x96, !PT ;  /* 0x0000000802087212 */ /* 0x000fe200078e9603 */
[----:B------:R-:W-:Y:S01]  /*12e0*/  IMAD.MOV.U32 R2, RZ, RZ, R17 ;  /* 0x000000ffff027224 */ /* 0x000fe200078e0011 */
[----:B------:R-:W-:Y:S02]  /*12f0*/  STG.E.64 desc[UR6][R4.64], R26 ;  /* 0x0000001a04007986 */ /* 0x000fe4000c101b06 */
[----:B------:R-:W-:Y:S01]  /*1300*/  LOP3.LUT R3, R8, R17, RZ, 0x3c, !PT ;  /* 0x0000001108037212 */ /* 0x000fe200078e3cff */
[----:B------:R-:W-:-:S04]  /*1310*/  IMAD.MOV.U32 R8, RZ, RZ, R19 ;  /* 0x000000ffff087224 */ /* 0x000fc800078e0013 */
[----:B------:R-:W-:Y:S04]  /*1320*/  STG.E.64 desc[UR6][R4.64+0x10], R2 ;  /* 0x0000100204007986 */ /* 0x000fe8000c101b06 */
[----:B------:R0:W-:Y:S04]  /*1330*/  STG.E.64 desc[UR6][R4.64+0x8], R8 ;  /* 0x0000080804007986 */ /* 0x0001e8000c101b06 */
[----:B------:R-:W2:Y:S04]  /*1340*/  LDG.E R30, desc[UR6][R30.64] ;  /* 0x000000061e1e7981 */ /* 0x000ea8000c1e1900 */
[----:B------:R-:W2:Y:S04]  /*1350*/  LDG.E R24, desc[UR6][R14.64+-0x8] ;  /* 0xfffff8060e187981 */ /* 0x000ea8000c1e1900 */
[----:B------:R-:W2:Y:S01]  /*1360*/  LDG.E R33, desc[UR6][R10.64+-0x8] ;  /* 0xfffff8060a217981 */ /* 0x000ea2000c1e1900 */
[----:B0-----:R-:W-:-:S03]  /*1370*/  IMAD.WIDE R8, R21, 0x4, R6 ;  /* 0x0000000415087825 */ /* 0x001fc600078e0206 */
[----:B------:R-:W3:Y:S04]  /*1380*/  LDG.E R28, desc[UR6][R28.64] ;  /* 0x000000061c1c7981 */ /* 0x000ee8000c1e1900 */
[----:B------:R-:W4:Y:S01]  /*1390*/  LDG.E R2, desc[UR6][R8.64+-0x8] ;  /* 0xfffff80608027981 */ /* 0x000f22000c1e1900 */
[----:B------:R-:W-:Y:S01]  /*13a0*/  IMAD.IADD R27, R3, 0x1, R26 ;  /* 0x00000001031b7824 */ /* 0x000fe200078e021a */
[----:B------:R-:W-:Y:S04]  /*13b0*/  BSSY.RECONVERGENT B0, `(.L_x_26) ;  /* 0x000001a000007945 */ /* 0x000fe80003800200 */
[----:B------:R-:W-:-:S02]  /*13c0*/  I2FP.F32.U32 R27, R27 ;  /* 0x0000001b001b7245 */ /* 0x000fc40000201000 */
[----:B--2---:R-:W-:Y:S01]  /*13d0*/  IADD3 R33, PT, PT, R30, R33, R24 ;  /* 0x000000211e217210 */ /* 0x004fe20007ffe018 */
[----:B------:R-:W-:-:S04]  /*13e0*/  IMAD.MOV.U32 R24, RZ, RZ, 0x2f800000 ;  /* 0x2f800000ff187424 */ /* 0x000fc800078e00ff */
[----:B---3--:R-:W-:Y:S02]  /*13f0*/  IMAD.IADD R33, R28, 0x1, R33 ;  /* 0x000000011c217824 */ /* 0x008fe400078e0221 */
[----:B------:R-:W-:Y:S01]  /*1400*/  FFMA R27, R27, R24, 1.1641532182693481445e-10 ;  /* 0x2f0000001b1b7423 */ /* 0x000fe20000000018 */
[----:B------:R-:W-:Y:S02]  /*1410*/  IMAD.MOV.U32 R28, RZ, RZ, 0x3f800000 ;  /* 0x3f800000ff1c7424 */ /* 0x000fe400078e00ff */
[----:B----4-:R-:W-:-:S04]  /*1420*/  IMAD R33, R2, R33, RZ ;  /* 0x0000002102217224 */ /* 0x010fc800078e02ff */
[----:B------:R-:W-:-:S05]  /*1430*/  IMAD.SHL.U32 R33, R33, 0x2, RZ ;  /* 0x0000000221217824 */ /* 0x000fca00078e00ff */
[----:B------:R-:W-:-:S13]  /*1440*/  ISETP.GE.AND P0, PT, R33, RZ, PT ;  /* 0x000000ff2100720c */ /* 0x000fda0003f06270 */
[----:B------:R-:W-:Y:S05]  /*1450*/  @!P0 BRA `(.L_x_27) ;  /* 0x00000000003c8947 */ /* 0x000fea0003800000 */
        /* <DEDUP_REMOVED lines=15> */
.L_x_27:
[----:B------:R-:W-:Y:S05]  /*1550*/  BSYNC.RECONVERGENT B0 ;  /* 0x0000000000007941 */ /* 0x000fea0003800200 */
.L_x_26:
[----:B------:R-:W-:-:S13]  /*1560*/  FSETP.GT.AND P0, PT, R28, R27, PT ;  /* 0x0000001b1c00720b */ /* 0x000fda0003f04000 */
[----:B------:R-:W-:-:S05]  /*1570*/  @P0 IMAD.MOV R35, RZ, RZ, -R2 ;  /* 0x000000ffff230224 */ /* 0x000fca00078e0a02 */
[----:B------:R-:W-:Y:S04]  /*1580*/  @P0 STG.E desc[UR6][R8.64+-0x8], R35 ;  /* 0xfffff82308000986 */ /* 0x000fe8000c101906 */
[----:B------:R-:W2:Y:S04]  /*1590*/  @P0 LDG.E.64 R26, desc[UR6][R4.64] ;  /* 0x00000006041a0981 */ /* 0x000ea8000c1e1b00 */
[----:B------:R-:W3:Y:S04]  /*15a0*/  @P0 LDG.E.64 R2, desc[UR6][R4.64+0x10] ;  /* 0x0000100604020981 */ /* 0x000ee8000c1e1b00 */
[----:B------:R-:W4:Y:S01]  /*15b0*/  @P0 LDG.E.64 R28, desc[UR6][R4.64+0x8] ;  /* 0x00000806041c0981 */ /* 0x000f22000c1e1b00 */
[----:B------:R-:W-:-:S02]  /*15c0*/  VIADD R30, R20, 0x2 ;  /* 0x00000002141e7836 */ /* 0x000fc40000000000 */
[----:B------:R-:W-:-:S05]  /*15d0*/  VIADD R31, R20, 0xffffff04 ;  /* 0xffffff04141f7836 */ /* 0x000fca0000000000 */
[----:B------:R-:W-:-:S04]  /*15e0*/  SHF.R.S32.HI R32, RZ, 0x1f, R31 ;  /* 0x0000001fff207819 */ /* 0x000fc8000001141f */
[----:B------:R-:W-:-:S04]  /*15f0*/  LEA.HI R32, R32, R31, RZ, 0x8 ;  /* 0x0000001f20207211 */ /* 0x000fc800078f40ff */
[----:B------:R-:W-:-:S05]  /*1600*/  LOP3.LUT R32, R32, 0xffffff00, RZ, 0xc0, !PT ;  /* 0xffffff0020207812 */ /* 0x000fca00078ec0ff */
[----:B------:R-:W-:-:S04]  /*1610*/  IMAD.IADD R31, R31, 0x1, -R32 ;  /* 0x000000011f1f7824 */ /* 0x000fc800078e0a20 */
[----:B------:R-:W-:Y:S02]  /*1620*/  IMAD R31, R0, 0x100, R31 ;  /* 0x00000100001f7824 */ /* 0x000fe400078e021f */
[----:B--2---:R-:W-:Y:S01]  /*1630*/  @P0 IMAD.MOV.U32 R18, RZ, RZ, R27 ;  /* 0x000000ffff120224 */ /* 0x004fe200078e001b */
[----:B------:R-:W-:Y:S01]  /*1640*/  SHF.R.S32.HI R27, RZ, 0x1f, R30 ;  /* 0x0000001fff1b7819 */ /* 0x000fe2000001141e */
[----:B------:R-:W-:Y:S02]  /*1650*/  VIADD R26, R26, 0x587c5 ;  /* 0x000587c51a1a7836 */ /* 0x000fe40000000000 */
[----:B---3--:R-:W-:Y:S01]  /*1660*/  @P0 IMAD.MOV.U32 R17, RZ, RZ, R2 ;  /* 0x000000ffff110224 */ /* 0x008fe200078e0002 */
[----:B------:R-:W-:Y:S02]  /*1670*/  LEA.HI R33, R27, R30, RZ, 0x8 ;  /* 0x0000001e1b217211 */ /* 0x000fe400078f40ff */
[----:B------:R-:W-:Y:S01]  /*1680*/  SHF.R.U32.HI R27, RZ, 0x2, R18 ;  /* 0x00000002ff1b7819 */ /* 0x000fe20000011612 */
[----:B----4-:R-:W-:Y:S01]  /*1690*/  @P0 IMAD.MOV.U32 R19, RZ, RZ, R28 ;  /* 0x000000ffff130224 */ /* 0x010fe200078e001c */
[----:B------:R-:W-:Y:S01]  /*16a0*/  LOP3.LUT R33, R33, 0xffffff00, RZ, 0xc0, !PT ;  /* 0xffffff0021217812 */ /* 0x000fe200078ec0ff */
[----:B------:R-:W-:Y:S01]  /*16b0*/  @P0 IMAD.MOV.U32 R16, RZ, RZ, R29 ;  /* 0x000000ffff100224 */ /* 0x000fe200078e001d */
[----:B------:R-:W-:Y:S01]  /*16c0*/  LOP3.LUT R27, R27, R18, RZ, 0x3c, !PT ;  /* 0x000000121b1b7212 */ /* 0x000fe200078e3cff */
[----:B------:R-:W-:-:S02]  /*16d0*/  IMAD.SHL.U32 R18, R3, 0x10, RZ ;  /* 0x0000001003127824 */ /* 0x000fc400078e00ff */
[----:B------:R-:W-:Y:S01]  /*16e0*/  IMAD.IADD R33, R30, 0x1, -R33 ;  /* 0x000000011e217824 */ /* 0x000fe200078e0a21 */
[----:B------:R-:W-:Y:S01]  /*16f0*/  STG.E.64 desc[UR6][R4.64+0x8], R16 ;  /* 0x0000081004007986 */ /* 0x000fe2000c101b06 */
[----:B------:R-:W-:Y:S02]  /*1700*/  IMAD.SHL.U32 R30, R27, 0x2, RZ ;  /* 0x000000021b1e7824 */ /* 0x000fe400078e00ff */
[----:B------:R-:W-:-:S03]  /*1710*/  IMAD R33, R0, 0x100, R33 ;  /* 0x0000010000217824 */ /* 0x000fc600078e0221 */
[----:B------:R-:W-:Y:S01]  /*1720*/  LOP3.LUT R18, R27, R30, R18, 0x96, !PT ;  /* 0x0000001e1b127212 */ /* 0x000fe200078e9612 */
[----:B------:R-:W-:-:S03]  /*1730*/  IMAD.MOV.U32 R27, RZ, RZ, R19 ;  /* 0x000000ffff1b7224 */ /* 0x000fc600078e0013 */
[----:B------:R-:W-:Y:S01]  /*1740*/  LOP3.LUT R19, R18, R3, RZ, 0x3c, !PT ;  /* 0x0000000312137212 */ /* 0x000fe200078e3cff */
[----:B------:R-:W-:Y:S01]  /*1750*/  IMAD.MOV.U32 R18, RZ, RZ, R3 ;  /* 0x000000ffff127224 */ /* 0x000fe200078e0003 */
[----:B------:R0:W-:Y:S01]  /*1760*/  STG.E.64 desc[UR6][R4.64], R26 ;  /* 0x0000001a04007986 */ /* 0x0001e2000c101b06 */
[----:B------:R-:W-:-:S03]  /*1770*/  IMAD.WIDE R2, R31, 0x4, R12 ;  /* 0x000000041f027825 */ /* 0x000fc600078e020c */
[----:B------:R1:W-:Y:S01]  /*1780*/  STG.E.64 desc[UR6][R4.64+0x10], R18 ;  /* 0x0000101204007986 */ /* 0x0003e2000c101b06 */
[----:B------:R-:W-:-:S03]  /*1790*/  IMAD.WIDE R12, R33, 0x4, R12 ;  /* 0x00000004210c7825 */ /* 0x000fc600078e020c */
[----:B------:R-:W2:Y:S04]  /*17a0*/  LDG.E R14, desc[UR6][R14.64] ;  /* 0x000000060e0e7981 */ /* 0x000ea8000c1e1900 */
[----:B------:R3:W2:Y:S04]  /*17b0*/  LDG.E R11, desc[UR6][R10.64] ;  /* 0x000000060a0b7981 */ /* 0x0006a8000c1e1900 */
[----:B------:R-:W2:Y:S04]  /*17c0*/  LDG.E R2, desc[UR6][R2.64] ;  /* 0x0000000602027981 */ /* 0x000ea8000c1e1900 */
[----:B------:R-:W4:Y:S04]  /*17d0*/  LDG.E R12, desc[UR6][R12.64] ;  /* 0x000000060c0c7981 */ /* 0x000f28000c1e1900 */
[----:B------:R-:W5:Y:S01]  /*17e0*/  LDG.E R28, desc[UR6][R8.64] ;  /* 0x00000006081c7981 */ /* 0x000f62000c1e1900 */
[----:B0-----:R-:W-:Y:S01]  /*17f0*/  IMAD.IADD R26, R19, 0x1, R26 ;  /* 0x00000001131a7824 */ /* 0x001fe200078e021a */
[----:B------:R-:W-:Y:S01]  /*1800*/  BSSY.RECONVERGENT B0, `(.L_x_28) ;  /* 0x0000019000007945 */ /* 0x000fe20003800200 */
[----:B---3--:R-:W-:-:S03]  /*1810*/  IMAD.MOV.U32 R10, RZ, RZ, 0x3f800000 ;  /* 0x3f800000ff0a7424 */ /* 0x008fc600078e00ff */
[----:B------:R-:W-:-:S05]  /*1820*/  I2FP.F32.U32 R15, R26 ;  /* 0x0000001a000f7245 */ /* 0x000fca0000201000 */
[----:B------:R-:W-:Y:S01]  /*1830*/  FFMA R15, R15, R24, 1.1641532182693481445e-10 ;  /* 0x2f0000000f0f7423 */ /* 0x000fe20000000018 */
[----:B--2---:R-:W-:-:S05]  /*1840*/  IADD3 R29, PT, PT, R2, R11, R14 ;  /* 0x0000000b021d7210 */ /* 0x004fca0007ffe00e */
[----:B----4-:R-:W-:-:S04]  /*1850*/  IMAD.IADD R29, R12, 0x1, R29 ;  /* 0x000000010c1d7824 */ /* 0x010fc800078e021d */
[----:B-----5:R-:W-:-:S04]  /*1860*/  IMAD R29, R28, R29, RZ ;  /* 0x0000001d1c1d7224 */ /* 0x020fc800078e02ff */
[----:B------:R-:W-:-:S05]  /*1870*/  IMAD.SHL.U32 R29, R29, 0x2, RZ ;  /* 0x000000021d1d7824 */ /* 0x000fca00078e00ff */
[----:B------:R-:W-:-:S13]  /*1880*/  ISETP.GE.AND P0, PT, R29, RZ, PT ;  /* 0x000000ff1d00720c */ /* 0x000fda0003f06270 */
[----:B-1----:R-:W-:Y:S05]  /*1890*/  @!P0 BRA `(.L_x_29) ;  /* 0x00000000003c8947 */ /* 0x002fea0003800000 */
        /* <DEDUP_REMOVED lines=9> */
[C---:B------:R-:W-:Y:S01]  /*1930*/  FADD R11, R3.reuse, -12583039 ;  /* 0xcb40007f030b7421 */ /* 0x040fe20000000000 */
[----:B------:R-:W-:-:S03]  /*1940*/  IMAD.SHL.U32 R3, R3, 0x800000, RZ ;  /* 0x0080000003037824 */ /* 0x000fc600078e00ff */
[----:B------:R-:W-:-:S04]  /*1950*/  FFMA R11, R2, 1.4426950216293334961, -R11 ;  /* 0x3fb8aa3b020b7823 */ /* 0x000fc8000000080b */
[----:B------:R-:W-:-:S04]  /*1960*/  FFMA R11, R2, 1.925963033500011079e-08, R11 ;  /* 0x32a57060020b7823 */ /* 0x000fc8000000000b */
[----:B------:R-:W0:Y:S02]  /*1970*/  MUFU.EX2 R10, R11 ;  /* 0x0000000b000a7308 */ /* 0x000e240000000800 */
[----:B0-----:R-:W-:-:S07]  /*1980*/  FMUL R10, R3, R10 ;  /* 0x0000000a030a7220 */ /* 0x001fce0000400000 */
.L_x_29:
[----:B------:R-:W-:Y:S05]  /*1990*/  BSYNC.RECONVERGENT B0 ;  /* 0x0000000000007941 */ /* 0x000fea0003800200 */
.L_x_28:
        /* <DEDUP_REMOVED lines=9> */
[----:B0-----:R-:W-:Y:S05]  /*1a30*/  @!P0 BRA `(.L_x_30) ;  /* 0xfffffff400bc8947 */ /* 0x001fea000383ffff */
[----:B------:R-:W-:Y:S05]  /*1a40*/  EXIT ;  /* 0x000000000000794d */ /* 0x000fea0003800000 */
.L_x_31:
        /* <DEDUP_REMOVED lines=11> */
.L_x_33:


//--------------------- .nv.global.init           --------------------------
	.section	.nv.global.init,"aw",@progbits
	.align	4
.nv.global.init:
	.type		mrg32k3aM1SubSeq,@object
	.size		mrg32k3aM1SubSeq,(mrg32k3aM2SubSeq - mrg32k3aM1SubSeq)
mrg32k3aM1SubSeq:
        /*0000*/ 	.byte	0x0b, 0xcc, 0xee, 0x04, 0x73, 0x29, 0x8b, 0x6f, 0xf6, 0x53, 0x03, 0xf6, 0x23, 0xf6, 0xea, 0xda
        /* <DEDUP_REMOVED lines=125> */
	.type		mrg32k3aM2SubSeq,@object
	.size		mrg32k3aM2SubSeq,(mrg32k3aM1 - mrg32k3aM2SubSeq)
mrg32k3aM2SubSeq:
        /* <DEDUP_REMOVED lines=126> */
	.type		mrg32k3aM1,@object
	.size		mrg32k3aM1,(mrg32k3aM1Seq - mrg32k3aM1)
mrg32k3aM1:
        /* <DEDUP_REMOVED lines=144> */
	.type		mrg32k3aM1Seq,@object
	.size		mrg32k3aM1Seq,(mrg32k3aM2 - mrg32k3aM1Seq)
mrg32k3aM1Seq:
        /* <DEDUP_REMOVED lines=144> */
	.type		mrg32k3aM2,@object
	.size		mrg32k3aM2,(mrg32k3aM2Seq - mrg32k3aM2)
mrg32k3aM2:
        /* <DEDUP_REMOVED lines=144> */
	.type		mrg32k3aM2Seq,@object
	.size		mrg32k3aM2Seq,(precalc_xorwow_matrix - mrg32k3aM2Seq)
mrg32k3aM2Seq:
        /* <DEDUP_REMOVED lines=144> */
	.type		precalc_xorwow_matrix,@object
	.size		precalc_xorwow_matrix,(precalc_xorwow_offset_matrix - precalc_xorwow_matrix)
precalc_xorwow_matrix:
        /* <DEDUP_REMOVED lines=6400> */
	.type		precalc_xorwow_offset_matrix,@object
	.size		precalc_xorwow_offset_matrix,(.L_1 - precalc_xorwow_offset_matrix)
precalc_xorwow_offset_matrix:
        /* <DEDUP_REMOVED lines=6400> */
.L_1:


//--------------------- .nv.shared.reserved.0     --------------------------
	.section	.nv.shared.reserved.0,"aw",@nobits
	.weak		__nv_reservedSMEM_offset_0_alias
	.size		__nv_reservedSMEM_offset_0_alias, 0, 64
	.other		__nv_reservedSMEM_offset_0_alias,@"STO_CUDA_RESERVED_SHARED STV_DEFAULT"
__nv_reservedSMEM_offset_0_alias:
	.zero		0
	.zero		64


//--------------------- .nv.constant0._Z19KernelMetropolisOddPiP17curandStateXORWOWfi --------------------------
	.section	.nv.constant0._Z19KernelMetropolisOddPiP17curandStateXORWOWfi,"a",@progbits
	.sectionflags	@""
	.align	4
.nv.constant0._Z19KernelMetropolisOddPiP17curandStateXORWOWfi:
	.zero		920


//--------------------- .nv.constant0._Z20KernelMetropolisEvenPiP17curandStateXORWOWfi --------------------------
	.section	.nv.constant0._Z20KernelMetropolisEvenPiP17curandStateXORWOWfi,"a",@progbits
	.sectionflags	@""
	.align	4
.nv.constant0._Z20KernelMetropolisEvenPiP17curandStateXORWOWfi:
	.zero		920


//--------------------- SYMBOLS --------------------------

	.type		.nv.reservedSmem.offset0,@object
	.size		.nv.reservedSmem.offset0,0x4
